//
// Generated by NVIDIA NVVM Compiler
//
// Compiler Build ID: CL-36424714
// Cuda compilation tools, release 13.0, V13.0.88
// Based on NVVM 20.0.0
//

.version 9.0
.target sm_100
.address_size 64

	// .globl	matmul_transb_f32

.visible .entry matmul_transb_f32(
	.param .u64 .ptr .align 1 matmul_transb_f32_param_0,
	.param .f32 matmul_transb_f32_param_1,
	.param .u64 .ptr .align 1 matmul_transb_f32_param_2,
	.param .u64 .ptr .align 1 matmul_transb_f32_param_3,
	.param .f32 matmul_transb_f32_param_4,
	.param .u32 matmul_transb_f32_param_5,
	.param .u32 matmul_transb_f32_param_6,
	.param .u32 matmul_transb_f32_param_7
)
{
	.reg .pred 	%p<13>;
	.reg .b32 	%r<48>;
	.reg .b32 	%f<117>;
	.reg .b64 	%rd<43>;

	ld.param.u64 	%rd10, [matmul_transb_f32_param_0];
	ld.param.f32 	%f14, [matmul_transb_f32_param_1];
	ld.param.u64 	%rd11, [matmul_transb_f32_param_2];
	ld.param.u64 	%rd12, [matmul_transb_f32_param_3];
	ld.param.f32 	%f15, [matmul_transb_f32_param_4];
	ld.param.u32 	%r27, [matmul_transb_f32_param_5];
	ld.param.u32 	%r25, [matmul_transb_f32_param_6];
	ld.param.u32 	%r26, [matmul_transb_f32_param_7];
	cvta.to.global.u64 	%rd1, %rd12;
	cvta.to.global.u64 	%rd2, %rd11;
	mov.u32 	%r28, %ctaid.y;
	mov.u32 	%r29, %ntid.y;
	mov.u32 	%r30, %tid.y;
	mad.lo.s32 	%r1, %r28, %r29, %r30;
	mov.u32 	%r31, %ctaid.x;
	mov.u32 	%r32, %ntid.x;
	mov.u32 	%r33, %tid.x;
	mad.lo.s32 	%r2, %r31, %r32, %r33;
	setp.ge.s32 	%p1, %r1, %r27;
	setp.ge.s32 	%p2, %r2, %r26;
	or.pred  	%p3, %p1, %p2;
	@%p3 bra 	$L__BB0_15;
	setp.lt.s32 	%p4, %r25, 1;
	mov.f32 	%f116, 0f00000000;
	@%p4 bra 	$L__BB0_14;
	mul.lo.s32 	%r3, %r25, %r1;
	mul.lo.s32 	%r4, %r25, %r2;
	and.b32  	%r5, %r25, 15;
	setp.lt.u32 	%p5, %r25, 16;
	mov.f32 	%f116, 0f00000000;
	mov.b32 	%r44, 0;
	@%p5 bra 	$L__BB0_5;
	and.b32  	%r44, %r25, 2147483632;
	neg.s32 	%r42, %r44;
	mul.wide.u32 	%rd13, %r3, 4;
	add.s64 	%rd14, %rd13, %rd2;
	add.s64 	%rd41, %rd14, 32;
	add.s64 	%rd4, %rd1, 32;
	mov.f32 	%f116, 0f00000000;
	mov.u32 	%r41, %r4;
$L__BB0_4:
	.pragma "nounroll";
	mul.wide.s32 	%rd15, %r41, 4;
	add.s64 	%rd16, %rd4, %rd15;
	ld.global.f32 	%f20, [%rd41+-32];
	ld.global.f32 	%f21, [%rd16+-32];
	fma.rn.f32 	%f22, %f20, %f21, %f116;
	ld.global.f32 	%f23, [%rd41+-28];
	ld.global.f32 	%f24, [%rd16+-28];
	fma.rn.f32 	%f25, %f23, %f24, %f22;
	ld.global.f32 	%f26, [%rd41+-24];
	ld.global.f32 	%f27, [%rd16+-24];
	fma.rn.f32 	%f28, %f26, %f27, %f25;
	ld.global.f32 	%f29, [%rd41+-20];
	ld.global.f32 	%f30, [%rd16+-20];
	fma.rn.f32 	%f31, %f29, %f30, %f28;
	ld.global.f32 	%f32, [%rd41+-16];
	ld.global.f32 	%f33, [%rd16+-16];
	fma.rn.f32 	%f34, %f32, %f33, %f31;
	ld.global.f32 	%f35, [%rd41+-12];
	ld.global.f32 	%f36, [%rd16+-12];
	fma.rn.f32 	%f37, %f35, %f36, %f34;
	ld.global.f32 	%f38, [%rd41+-8];
	ld.global.f32 	%f39, [%rd16+-8];
	fma.rn.f32 	%f40, %f38, %f39, %f37;
	ld.global.f32 	%f41, [%rd41+-4];
	ld.global.f32 	%f42, [%rd16+-4];
	fma.rn.f32 	%f43, %f41, %f42, %f40;
	ld.global.f32 	%f44, [%rd41];
	ld.global.f32 	%f45, [%rd16];
	fma.rn.f32 	%f46, %f44, %f45, %f43;
	ld.global.f32 	%f47, [%rd41+4];
	ld.global.f32 	%f48, [%rd16+4];
	fma.rn.f32 	%f49, %f47, %f48, %f46;
	ld.global.f32 	%f50, [%rd41+8];
	ld.global.f32 	%f51, [%rd16+8];
	fma.rn.f32 	%f52, %f50, %f51, %f49;
	ld.global.f32 	%f53, [%rd41+12];
	ld.global.f32 	%f54, [%rd16+12];
	fma.rn.f32 	%f55, %f53, %f54, %f52;
	ld.global.f32 	%f56, [%rd41+16];
	ld.global.f32 	%f57, [%rd16+16];
	fma.rn.f32 	%f58, %f56, %f57, %f55;
	ld.global.f32 	%f59, [%rd41+20];
	ld.global.f32 	%f60, [%rd16+20];
	fma.rn.f32 	%f61, %f59, %f60, %f58;
	ld.global.f32 	%f62, [%rd41+24];
	ld.global.f32 	%f63, [%rd16+24];
	fma.rn.f32 	%f64, %f62, %f63, %f61;
	ld.global.f32 	%f65, [%rd41+28];
	ld.global.f32 	%f66, [%rd16+28];
	fma.rn.f32 	%f116, %f65, %f66, %f64;
	add.s32 	%r42, %r42, 16;
	add.s64 	%rd41, %rd41, 64;
	add.s32 	%r41, %r41, 16;
	setp.ne.s32 	%p6, %r42, 0;
	@%p6 bra 	$L__BB0_4;
$L__BB0_5:
	setp.eq.s32 	%p7, %r5, 0;
	@%p7 bra 	$L__BB0_14;
	and.b32  	%r13, %r25, 7;
	setp.lt.u32 	%p8, %r5, 8;
	@%p8 bra 	$L__BB0_8;
	add.s32 	%r35, %r44, %r3;
	mul.wide.u32 	%rd17, %r35, 4;
	add.s64 	%rd18, %rd2, %rd17;
	ld.global.f32 	%f68, [%rd18];
	add.s32 	%r36, %r44, %r4;
	mul.wide.s32 	%rd19, %r36, 4;
	add.s64 	%rd20, %rd1, %rd19;
	ld.global.f32 	%f69, [%rd20];
	fma.rn.f32 	%f70, %f68, %f69, %f116;
	cvt.u64.u32 	%rd21, %r3;
	cvt.u64.u32 	%rd22, %r44;
	add.s64 	%rd23, %rd22, %rd21;
	shl.b64 	%rd24, %rd23, 2;
	add.s64 	%rd25, %rd2, %rd24;
	ld.global.f32 	%f71, [%rd25+4];
	ld.global.f32 	%f72, [%rd20+4];
	fma.rn.f32 	%f73, %f71, %f72, %f70;
	ld.global.f32 	%f74, [%rd25+8];
	ld.global.f32 	%f75, [%rd20+8];
	fma.rn.f32 	%f76, %f74, %f75, %f73;
	ld.global.f32 	%f77, [%rd25+12];
	ld.global.f32 	%f78, [%rd20+12];
	fma.rn.f32 	%f79, %f77, %f78, %f76;
	ld.global.f32 	%f80, [%rd25+16];
	ld.global.f32 	%f81, [%rd20+16];
	fma.rn.f32 	%f82, %f80, %f81, %f79;
	ld.global.f32 	%f83, [%rd25+20];
	ld.global.f32 	%f84, [%rd20+20];
	fma.rn.f32 	%f85, %f83, %f84, %f82;
	ld.global.f32 	%f86, [%rd25+24];
	ld.global.f32 	%f87, [%rd20+24];
	fma.rn.f32 	%f88, %f86, %f87, %f85;
	ld.global.f32 	%f89, [%rd25+28];
	ld.global.f32 	%f90, [%rd20+28];
	fma.rn.f32 	%f116, %f89, %f90, %f88;
	add.s32 	%r44, %r44, 8;
$L__BB0_8:
	setp.eq.s32 	%p9, %r13, 0;
	@%p9 bra 	$L__BB0_14;
	and.b32  	%r16, %r25, 3;
	setp.lt.u32 	%p10, %r13, 4;
	@%p10 bra 	$L__BB0_11;
	add.s32 	%r37, %r44, %r3;
	mul.wide.u32 	%rd26, %r37, 4;
	add.s64 	%rd27, %rd2, %rd26;
	ld.global.f32 	%f92, [%rd27];
	add.s32 	%r38, %r44, %r4;
	mul.wide.s32 	%rd28, %r38, 4;
	add.s64 	%rd29, %rd1, %rd28;
	ld.global.f32 	%f93, [%rd29];
	fma.rn.f32 	%f94, %f92, %f93, %f116;
	cvt.u64.u32 	%rd30, %r3;
	cvt.u64.u32 	%rd31, %r44;
	add.s64 	%rd32, %rd31, %rd30;
	shl.b64 	%rd33, %rd32, 2;
	add.s64 	%rd34, %rd2, %rd33;
	ld.global.f32 	%f95, [%rd34+4];
	ld.global.f32 	%f96, [%rd29+4];
	fma.rn.f32 	%f97, %f95, %f96, %f94;
	ld.global.f32 	%f98, [%rd34+8];
	ld.global.f32 	%f99, [%rd29+8];
	fma.rn.f32 	%f100, %f98, %f99, %f97;
	ld.global.f32 	%f101, [%rd34+12];
	ld.global.f32 	%f102, [%rd29+12];
	fma.rn.f32 	%f116, %f101, %f102, %f100;
	add.s32 	%r44, %r44, 4;
$L__BB0_11:
	setp.eq.s32 	%p11, %r16, 0;
	@%p11 bra 	$L__BB0_14;
	add.s32 	%r47, %r44, %r4;
	add.s32 	%r39, %r44, %r3;
	mul.wide.u32 	%rd35, %r39, 4;
	add.s64 	%rd42, %rd2, %rd35;
	neg.s32 	%r46, %r16;
$L__BB0_13:
	.pragma "nounroll";
	mul.wide.s32 	%rd36, %r47, 4;
	add.s64 	%rd37, %rd1, %rd36;
	ld.global.f32 	%f103, [%rd42];
	ld.global.f32 	%f104, [%rd37];
	fma.rn.f32 	%f116, %f103, %f104, %f116;
	add.s32 	%r47, %r47, 1;
	add.s64 	%rd42, %rd42, 4;
	add.s32 	%r46, %r46, 1;
	setp.ne.s32 	%p12, %r46, 0;
	@%p12 bra 	$L__BB0_13;
$L__BB0_14:
	mad.lo.s32 	%r40, %r26, %r1, %r2;
	cvta.to.global.u64 	%rd38, %rd10;
	mul.wide.s32 	%rd39, %r40, 4;
	add.s64 	%rd40, %rd38, %rd39;
	ld.global.f32 	%f105, [%rd40];
	mul.f32 	%f106, %f14, %f105;
	fma.rn.f32 	%f107, %f15, %f116, %f106;
	st.global.f32 	[%rd40], %f107;
$L__BB0_15:
	ret;

}
	// .globl	matmul_transb_f16
.visible .entry matmul_transb_f16(
	.param .u64 .ptr .align 1 matmul_transb_f16_param_0,
	.param .align 2 .b8 matmul_transb_f16_param_1[2],
	.param .u64 .ptr .align 1 matmul_transb_f16_param_2,
	.param .u64 .ptr .align 1 matmul_transb_f16_param_3,
	.param .align 2 .b8 matmul_transb_f16_param_4[2],
	.param .u32 matmul_transb_f16_param_5,
	.param .u32 matmul_transb_f16_param_6,
	.param .u32 matmul_transb_f16_param_7
)
{
	.reg .pred 	%p<13>;
	.reg .b16 	%rs<213>;
	.reg .b32 	%r<48>;
	.reg .b32 	%f<2>;
	.reg .b64 	%rd<43>;

	ld.param.u16 	%rs16, [matmul_transb_f16_param_4];
	ld.param.u16 	%rs15, [matmul_transb_f16_param_1];
	ld.param.u64 	%rd10, [matmul_transb_f16_param_0];
	ld.param.u64 	%rd11, [matmul_transb_f16_param_2];
	ld.param.u64 	%rd12, [matmul_transb_f16_param_3];
	ld.param.u32 	%r27, [matmul_transb_f16_param_5];
	ld.param.u32 	%r25, [matmul_transb_f16_param_6];
	ld.param.u32 	%r26, [matmul_transb_f16_param_7];
	cvta.to.global.u64 	%rd1, %rd12;
	cvta.to.global.u64 	%rd2, %rd11;
	mov.u32 	%r28, %ctaid.y;
	mov.u32 	%r29, %ntid.y;
	mov.u32 	%r30, %tid.y;
	mad.lo.s32 	%r1, %r28, %r29, %r30;
	mov.u32 	%r31, %ctaid.x;
	mov.u32 	%r32, %ntid.x;
	mov.u32 	%r33, %tid.x;
	mad.lo.s32 	%r2, %r31, %r32, %r33;
	setp.ge.s32 	%p1, %r1, %r27;
	setp.ge.s32 	%p2, %r2, %r26;
	or.pred  	%p3, %p1, %p2;
	@%p3 bra 	$L__BB1_15;
	mov.f32 	%f1, 0f00000000;
	// begin inline asm
	{  cvt.rn.f16.f32 %rs212, %f1;}

	// end inline asm
	setp.lt.s32 	%p4, %r25, 1;
	@%p4 bra 	$L__BB1_14;
	mul.lo.s32 	%r3, %r25, %r1;
	mul.lo.s32 	%r4, %r25, %r2;
	and.b32  	%r5, %r25, 15;
	setp.lt.u32 	%p5, %r25, 16;
	mov.b32 	%r44, 0;
	@%p5 bra 	$L__BB1_5;
	and.b32  	%r44, %r25, 2147483632;
	neg.s32 	%r42, %r44;
	mul.wide.u32 	%rd13, %r3, 2;
	add.s64 	%rd14, %rd13, %rd2;
	add.s64 	%rd41, %rd14, 16;
	add.s64 	%rd4, %rd1, 16;
	mov.u32 	%r41, %r4;
$L__BB1_4:
	.pragma "nounroll";
	mul.wide.s32 	%rd15, %r41, 2;
	add.s64 	%rd16, %rd4, %rd15;
	ld.global.u16 	%rs20, [%rd41+-16];
	ld.global.u16 	%rs21, [%rd16+-16];
	// begin inline asm
	{mul.f16 %rs19,%rs20,%rs21;
}
	// end inline asm
	// begin inline asm
	{add.f16 %rs22,%rs212,%rs19;
}
	// end inline asm
	ld.global.u16 	%rs26, [%rd41+-14];
	ld.global.u16 	%rs27, [%rd16+-14];
	// begin inline asm
	{mul.f16 %rs25,%rs26,%rs27;
}
	// end inline asm
	// begin inline asm
	{add.f16 %rs28,%rs22,%rs25;
}
	// end inline asm
	ld.global.u16 	%rs32, [%rd41+-12];
	ld.global.u16 	%rs33, [%rd16+-12];
	// begin inline asm
	{mul.f16 %rs31,%rs32,%rs33;
}
	// end inline asm
	// begin inline asm
	{add.f16 %rs34,%rs28,%rs31;
}
	// end inline asm
	ld.global.u16 	%rs38, [%rd41+-10];
	ld.global.u16 	%rs39, [%rd16+-10];
	// begin inline asm
	{mul.f16 %rs37,%rs38,%rs39;
}
	// end inline asm
	// begin inline asm
	{add.f16 %rs40,%rs34,%rs37;
}
	// end inline asm
	ld.global.u16 	%rs44, [%rd41+-8];
	ld.global.u16 	%rs45, [%rd16+-8];
	// begin inline asm
	{mul.f16 %rs43,%rs44,%rs45;
}
	// end inline asm
	// begin inline asm
	{add.f16 %rs46,%rs40,%rs43;
}
	// end inline asm
	ld.global.u16 	%rs50, [%rd41+-6];
	ld.global.u16 	%rs51, [%rd16+-6];
	// begin inline asm
	{mul.f16 %rs49,%rs50,%rs51;
}
	// end inline asm
	// begin inline asm
	{add.f16 %rs52,%rs46,%rs49;
}
	// end inline asm
	ld.global.u16 	%rs56, [%rd41+-4];
	ld.global.u16 	%rs57, [%rd16+-4];
	// begin inline asm
	{mul.f16 %rs55,%rs56,%rs57;
}
	// end inline asm
	// begin inline asm
	{add.f16 %rs58,%rs52,%rs55;
}
	// end inline asm
	ld.global.u16 	%rs62, [%rd41+-2];
	ld.global.u16 	%rs63, [%rd16+-2];
	// begin inline asm
	{mul.f16 %rs61,%rs62,%rs63;
}
	// end inline asm
	// begin inline asm
	{add.f16 %rs64,%rs58,%rs61;
}
	// end inline asm
	ld.global.u16 	%rs68, [%rd41];
	ld.global.u16 	%rs69, [%rd16];
	// begin inline asm
	{mul.f16 %rs67,%rs68,%rs69;
}
	// end inline asm
	// begin inline asm
	{add.f16 %rs70,%rs64,%rs67;
}
	// end inline asm
	ld.global.u16 	%rs74, [%rd41+2];
	ld.global.u16 	%rs75, [%rd16+2];
	// begin inline asm
	{mul.f16 %rs73,%rs74,%rs75;
}
	// end inline asm
	// begin inline asm
	{add.f16 %rs76,%rs70,%rs73;
}
	// end inline asm
	ld.global.u16 	%rs80, [%rd41+4];
	ld.global.u16 	%rs81, [%rd16+4];
	// begin inline asm
	{mul.f16 %rs79,%rs80,%rs81;
}
	// end inline asm
	// begin inline asm
	{add.f16 %rs82,%rs76,%rs79;
}
	// end inline asm
	ld.global.u16 	%rs86, [%rd41+6];
	ld.global.u16 	%rs87, [%rd16+6];
	// begin inline asm
	{mul.f16 %rs85,%rs86,%rs87;
}
	// end inline asm
	// begin inline asm
	{add.f16 %rs88,%rs82,%rs85;
}
	// end inline asm
	ld.global.u16 	%rs92, [%rd41+8];
	ld.global.u16 	%rs93, [%rd16+8];
	// begin inline asm
	{mul.f16 %rs91,%rs92,%rs93;
}
	// end inline asm
	// begin inline asm
	{add.f16 %rs94,%rs88,%rs91;
}
	// end inline asm
	ld.global.u16 	%rs98, [%rd41+10];
	ld.global.u16 	%rs99, [%rd16+10];
	// begin inline asm
	{mul.f16 %rs97,%rs98,%rs99;
}
	// end inline asm
	// begin inline asm
	{add.f16 %rs100,%rs94,%rs97;
}
	// end inline asm
	ld.global.u16 	%rs104, [%rd41+12];
	ld.global.u16 	%rs105, [%rd16+12];
	// begin inline asm
	{mul.f16 %rs103,%rs104,%rs105;
}
	// end inline asm
	// begin inline asm
	{add.f16 %rs106,%rs100,%rs103;
}
	// end inline asm
	ld.global.u16 	%rs110, [%rd41+14];
	ld.global.u16 	%rs111, [%rd16+14];
	// begin inline asm
	{mul.f16 %rs109,%rs110,%rs111;
}
	// end inline asm
	// begin inline asm
	{add.f16 %rs212,%rs106,%rs109;
}
	// end inline asm
	add.s32 	%r42, %r42, 16;
	add.s64 	%rd41, %rd41, 32;
	add.s32 	%r41, %r41, 16;
	setp.ne.s32 	%p6, %r42, 0;
	@%p6 bra 	$L__BB1_4;
$L__BB1_5:
	setp.eq.s32 	%p7, %r5, 0;
	@%p7 bra 	$L__BB1_14;
	and.b32  	%r13, %r25, 7;
	setp.lt.u32 	%p8, %r5, 8;
	@%p8 bra 	$L__BB1_8;
	add.s32 	%r35, %r44, %r3;
	mul.wide.u32 	%rd17, %r35, 2;
	add.s64 	%rd18, %rd2, %rd17;
	add.s32 	%r36, %r44, %r4;
	mul.wide.s32 	%rd19, %r36, 2;
	add.s64 	%rd20, %rd1, %rd19;
	ld.global.u16 	%rs117, [%rd18];
	ld.global.u16 	%rs118, [%rd20];
	// begin inline asm
	{mul.f16 %rs116,%rs117,%rs118;
}
	// end inline asm
	// begin inline asm
	{add.f16 %rs119,%rs212,%rs116;
}
	// end inline asm
	cvt.u64.u32 	%rd21, %r3;
	cvt.u64.u32 	%rd22, %r44;
	add.s64 	%rd23, %rd22, %rd21;
	shl.b64 	%rd24, %rd23, 1;
	add.s64 	%rd25, %rd2, %rd24;
	ld.global.u16 	%rs123, [%rd25+2];
	ld.global.u16 	%rs124, [%rd20+2];
	// begin inline asm
	{mul.f16 %rs122,%rs123,%rs124;
}
	// end inline asm
	// begin inline asm
	{add.f16 %rs125,%rs119,%rs122;
}
	// end inline asm
	ld.global.u16 	%rs129, [%rd25+4];
	ld.global.u16 	%rs130, [%rd20+4];
	// begin inline asm
	{mul.f16 %rs128,%rs129,%rs130;
}
	// end inline asm
	// begin inline asm
	{add.f16 %rs131,%rs125,%rs128;
}
	// end inline asm
	ld.global.u16 	%rs135, [%rd25+6];
	ld.global.u16 	%rs136, [%rd20+6];
	// begin inline asm
	{mul.f16 %rs134,%rs135,%rs136;
}
	// end inline asm
	// begin inline asm
	{add.f16 %rs137,%rs131,%rs134;
}
	// end inline asm
	ld.global.u16 	%rs141, [%rd25+8];
	ld.global.u16 	%rs142, [%rd20+8];
	// begin inline asm
	{mul.f16 %rs140,%rs141,%rs142;
}
	// end inline asm
	// begin inline asm
	{add.f16 %rs143,%rs137,%rs140;
}
	// end inline asm
	ld.global.u16 	%rs147, [%rd25+10];
	ld.global.u16 	%rs148, [%rd20+10];
	// begin inline asm
	{mul.f16 %rs146,%rs147,%rs148;
}
	// end inline asm
	// begin inline asm
	{add.f16 %rs149,%rs143,%rs146;
}
	// end inline asm
	ld.global.u16 	%rs153, [%rd25+12];
	ld.global.u16 	%rs154, [%rd20+12];
	// begin inline asm
	{mul.f16 %rs152,%rs153,%rs154;
}
	// end inline asm
	// begin inline asm
	{add.f16 %rs155,%rs149,%rs152;
}
	// end inline asm
	ld.global.u16 	%rs159, [%rd25+14];
	ld.global.u16 	%rs160, [%rd20+14];
	// begin inline asm
	{mul.f16 %rs158,%rs159,%rs160;
}
	// end inline asm
	// begin inline asm
	{add.f16 %rs212,%rs155,%rs158;
}
	// end inline asm
	add.s32 	%r44, %r44, 8;
$L__BB1_8:
	setp.eq.s32 	%p9, %r13, 0;
	@%p9 bra 	$L__BB1_14;
	and.b32  	%r16, %r25, 3;
	setp.lt.u32 	%p10, %r13, 4;
	@%p10 bra 	$L__BB1_11;
	add.s32 	%r37, %r44, %r3;
	mul.wide.u32 	%rd26, %r37, 2;
	add.s64 	%rd27, %rd2, %rd26;
	add.s32 	%r38, %r44, %r4;
	mul.wide.s32 	%rd28, %r38, 2;
	add.s64 	%rd29, %rd1, %rd28;
	ld.global.u16 	%rs166, [%rd27];
	ld.global.u16 	%rs167, [%rd29];
	// begin inline asm
	{mul.f16 %rs165,%rs166,%rs167;
}
	// end inline asm
	// begin inline asm
	{add.f16 %rs168,%rs212,%rs165;
}
	// end inline asm
	cvt.u64.u32 	%rd30, %r3;
	cvt.u64.u32 	%rd31, %r44;
	add.s64 	%rd32, %rd31, %rd30;
	shl.b64 	%rd33, %rd32, 1;
	add.s64 	%rd34, %rd2, %rd33;
	ld.global.u16 	%rs172, [%rd34+2];
	ld.global.u16 	%rs173, [%rd29+2];
	// begin inline asm
	{mul.f16 %rs171,%rs172,%rs173;
}
	// end inline asm
	// begin inline asm
	{add.f16 %rs174,%rs168,%rs171;
}
	// end inline asm
	ld.global.u16 	%rs178, [%rd34+4];
	ld.global.u16 	%rs179, [%rd29+4];
	// begin inline asm
	{mul.f16 %rs177,%rs178,%rs179;
}
	// end inline asm
	// begin inline asm
	{add.f16 %rs180,%rs174,%rs177;
}
	// end inline asm
	ld.global.u16 	%rs184, [%rd34+6];
	ld.global.u16 	%rs185, [%rd29+6];
	// begin inline asm
	{mul.f16 %rs183,%rs184,%rs185;
}
	// end inline asm
	// begin inline asm
	{add.f16 %rs212,%rs180,%rs183;
}
	// end inline asm
	add.s32 	%r44, %r44, 4;
$L__BB1_11:
	setp.eq.s32 	%p11, %r16, 0;
	@%p11 bra 	$L__BB1_14;
	add.s32 	%r47, %r44, %r4;
	add.s32 	%r39, %r44, %r3;
	mul.wide.u32 	%rd35, %r39, 2;
	add.s64 	%rd42, %rd2, %rd35;
	neg.s32 	%r46, %r16;
$L__BB1_13:
	.pragma "nounroll";
	mul.wide.s32 	%rd36, %r47, 2;
	add.s64 	%rd37, %rd1, %rd36;
	ld.global.u16 	%rs190, [%rd42];
	ld.global.u16 	%rs191, [%rd37];
	// begin inline asm
	{mul.f16 %rs189,%rs190,%rs191;
}
	// end inline asm
	// begin inline asm
	{add.f16 %rs212,%rs212,%rs189;
}
	// end inline asm
	add.s32 	%r47, %r47, 1;
	add.s64 	%rd42, %rd42, 2;
	add.s32 	%r46, %r46, 1;
	setp.ne.s32 	%p12, %r46, 0;
	@%p12 bra 	$L__BB1_13;
$L__BB1_14:
	mad.lo.s32 	%r40, %r26, %r1, %r2;
	cvta.to.global.u64 	%rd38, %rd10;
	mul.wide.s32 	%rd39, %r40, 2;
	add.s64 	%rd40, %rd38, %rd39;
	ld.global.u16 	%rs197, [%rd40];
	// begin inline asm
	{mul.f16 %rs195,%rs15,%rs197;
}
	// end inline asm
	// begin inline asm
	{mul.f16 %rs198,%rs16,%rs212;
}
	// end inline asm
	// begin inline asm
	{add.f16 %rs201,%rs195,%rs198;
}
	// end inline asm
	st.global.u16 	[%rd40], %rs201;
$L__BB1_15:
	ret;

}
	// .globl	matmul_transb_bf16
.visible .entry matmul_transb_bf16(
	.param .u64 .ptr .align 1 matmul_transb_bf16_param_0,
	.param .align 2 .b8 matmul_transb_bf16_param_1[2],
	.param .u64 .ptr .align 1 matmul_transb_bf16_param_2,
	.param .u64 .ptr .align 1 matmul_transb_bf16_param_3,
	.param .align 2 .b8 matmul_transb_bf16_param_4[2],
	.param .u32 matmul_transb_bf16_param_5,
	.param .u32 matmul_transb_bf16_param_6,
	.param .u32 matmul_transb_bf16_param_7
)
{
	.reg .pred 	%p<13>;
	.reg .b16 	%rs<213>;
	.reg .b32 	%r<48>;
	.reg .b32 	%f<2>;
	.reg .b64 	%rd<43>;

	ld.param.u16 	%rs16, [matmul_transb_bf16_param_4];
	ld.param.u16 	%rs15, [matmul_transb_bf16_param_1];
	ld.param.u64 	%rd10, [matmul_transb_bf16_param_0];
	ld.param.u64 	%rd11, [matmul_transb_bf16_param_2];
	ld.param.u64 	%rd12, [matmul_transb_bf16_param_3];
	ld.param.u32 	%r27, [matmul_transb_bf16_param_5];
	ld.param.u32 	%r25, [matmul_transb_bf16_param_6];
	ld.param.u32 	%r26, [matmul_transb_bf16_param_7];
	cvta.to.global.u64 	%rd1, %rd12;
	cvta.to.global.u64 	%rd2, %rd11;
	mov.u32 	%r28, %ctaid.y;
	mov.u32 	%r29, %ntid.y;
	mov.u32 	%r30, %tid.y;
	mad.lo.s32 	%r1, %r28, %r29, %r30;
	mov.u32 	%r31, %ctaid.x;
	mov.u32 	%r32, %ntid.x;
	mov.u32 	%r33, %tid.x;
	mad.lo.s32 	%r2, %r31, %r32, %r33;
	setp.ge.s32 	%p1, %r1, %r27;
	setp.ge.s32 	%p2, %r2, %r26;
	or.pred  	%p3, %p1, %p2;
	@%p3 bra 	$L__BB2_15;
	mov.f32 	%f1, 0f00000000;
	// begin inline asm
	{  cvt.rn.bf16.f32 %rs212, %f1;}

	// end inline asm
	setp.lt.s32 	%p4, %r25, 1;
	@%p4 bra 	$L__BB2_14;
	mul.lo.s32 	%r3, %r25, %r1;
	mul.lo.s32 	%r4, %r25, %r2;
	and.b32  	%r5, %r25, 15;
	setp.lt.u32 	%p5, %r25, 16;
	mov.b32 	%r44, 0;
	@%p5 bra 	$L__BB2_5;
	and.b32  	%r44, %r25, 2147483632;
	neg.s32 	%r42, %r44;
	mul.wide.u32 	%rd13, %r3, 2;
	add.s64 	%rd14, %rd13, %rd2;
	add.s64 	%rd41, %rd14, 16;
	add.s64 	%rd4, %rd1, 16;
	mov.u32 	%r41, %r4;
$L__BB2_4:
	.pragma "nounroll";
	mul.wide.s32 	%rd15, %r41, 2;
	add.s64 	%rd16, %rd4, %rd15;
	ld.global.u16 	%rs20, [%rd41+-16];
	ld.global.u16 	%rs21, [%rd16+-16];
	// begin inline asm
	{ mul.bf16 %rs19,%rs20,%rs21; }

	// end inline asm
	// begin inline asm
	{ add.bf16 %rs22,%rs212,%rs19; }

	// end inline asm
	ld.global.u16 	%rs26, [%rd41+-14];
	ld.global.u16 	%rs27, [%rd16+-14];
	// begin inline asm
	{ mul.bf16 %rs25,%rs26,%rs27; }

	// end inline asm
	// begin inline asm
	{ add.bf16 %rs28,%rs22,%rs25; }

	// end inline asm
	ld.global.u16 	%rs32, [%rd41+-12];
	ld.global.u16 	%rs33, [%rd16+-12];
	// begin inline asm
	{ mul.bf16 %rs31,%rs32,%rs33; }

	// end inline asm
	// begin inline asm
	{ add.bf16 %rs34,%rs28,%rs31; }

	// end inline asm
	ld.global.u16 	%rs38, [%rd41+-10];
	ld.global.u16 	%rs39, [%rd16+-10];
	// begin inline asm
	{ mul.bf16 %rs37,%rs38,%rs39; }

	// end inline asm
	// begin inline asm
	{ add.bf16 %rs40,%rs34,%rs37; }

	// end inline asm
	ld.global.u16 	%rs44, [%rd41+-8];
	ld.global.u16 	%rs45, [%rd16+-8];
	// begin inline asm
	{ mul.bf16 %rs43,%rs44,%rs45; }

	// end inline asm
	// begin inline asm
	{ add.bf16 %rs46,%rs40,%rs43; }

	// end inline asm
	ld.global.u16 	%rs50, [%rd41+-6];
	ld.global.u16 	%rs51, [%rd16+-6];
	// begin inline asm
	{ mul.bf16 %rs49,%rs50,%rs51; }

	// end inline asm
	// begin inline asm
	{ add.bf16 %rs52,%rs46,%rs49; }

	// end inline asm
	ld.global.u16 	%rs56, [%rd41+-4];
	ld.global.u16 	%rs57, [%rd16+-4];
	// begin inline asm
	{ mul.bf16 %rs55,%rs56,%rs57; }

	// end inline asm
	// begin inline asm
	{ add.bf16 %rs58,%rs52,%rs55; }

	// end inline asm
	ld.global.u16 	%rs62, [%rd41+-2];
	ld.global.u16 	%rs63, [%rd16+-2];
	// begin inline asm
	{ mul.bf16 %rs61,%rs62,%rs63; }

	// end inline asm
	// begin inline asm
	{ add.bf16 %rs64,%rs58,%rs61; }

	// end inline asm
	ld.global.u16 	%rs68, [%rd41];
	ld.global.u16 	%rs69, [%rd16];
	// begin inline asm
	{ mul.bf16 %rs67,%rs68,%rs69; }

	// end inline asm
	// begin inline asm
	{ add.bf16 %rs70,%rs64,%rs67; }

	// end inline asm
	ld.global.u16 	%rs74, [%rd41+2];
	ld.global.u16 	%rs75, [%rd16+2];
	// begin inline asm
	{ mul.bf16 %rs73,%rs74,%rs75; }

	// end inline asm
	// begin inline asm
	{ add.bf16 %rs76,%rs70,%rs73; }

	// end inline asm
	ld.global.u16 	%rs80, [%rd41+4];
	ld.global.u16 	%rs81, [%rd16+4];
	// begin inline asm
	{ mul.bf16 %rs79,%rs80,%rs81; }

	// end inline asm
	// begin inline asm
	{ add.bf16 %rs82,%rs76,%rs79; }

	// end inline asm
	ld.global.u16 	%rs86, [%rd41+6];
	ld.global.u16 	%rs87, [%rd16+6];
	// begin inline asm
	{ mul.bf16 %rs85,%rs86,%rs87; }

	// end inline asm
	// begin inline asm
	{ add.bf16 %rs88,%rs82,%rs85; }

	// end inline asm
	ld.global.u16 	%rs92, [%rd41+8];
	ld.global.u16 	%rs93, [%rd16+8];
	// begin inline asm
	{ mul.bf16 %rs91,%rs92,%rs93; }

	// end inline asm
	// begin inline asm
	{ add.bf16 %rs94,%rs88,%rs91; }

	// end inline asm
	ld.global.u16 	%rs98, [%rd41+10];
	ld.global.u16 	%rs99, [%rd16+10];
	// begin inline asm
	{ mul.bf16 %rs97,%rs98,%rs99; }

	// end inline asm
	// begin inline asm
	{ add.bf16 %rs100,%rs94,%rs97; }

	// end inline asm
	ld.global.u16 	%rs104, [%rd41+12];
	ld.global.u16 	%rs105, [%rd16+12];
	// begin inline asm
	{ mul.bf16 %rs103,%rs104,%rs105; }

	// end inline asm
	// begin inline asm
	{ add.bf16 %rs106,%rs100,%rs103; }

	// end inline asm
	ld.global.u16 	%rs110, [%rd41+14];
	ld.global.u16 	%rs111, [%rd16+14];
	// begin inline asm
	{ mul.bf16 %rs109,%rs110,%rs111; }

	// end inline asm
	// begin inline asm
	{ add.bf16 %rs212,%rs106,%rs109; }

	// end inline asm
	add.s32 	%r42, %r42, 16;
	add.s64 	%rd41, %rd41, 32;
	add.s32 	%r41, %r41, 16;
	setp.ne.s32 	%p6, %r42, 0;
	@%p6 bra 	$L__BB2_4;
$L__BB2_5:
	setp.eq.s32 	%p7, %r5, 0;
	@%p7 bra 	$L__BB2_14;
	and.b32  	%r13, %r25, 7;
	setp.lt.u32 	%p8, %r5, 8;
	@%p8 bra 	$L__BB2_8;
	add.s32 	%r35, %r44, %r3;
	mul.wide.u32 	%rd17, %r35, 2;
	add.s64 	%rd18, %rd2, %rd17;
	add.s32 	%r36, %r44, %r4;
	mul.wide.s32 	%rd19, %r36, 2;
	add.s64 	%rd20, %rd1, %rd19;
	ld.global.u16 	%rs117, [%rd18];
	ld.global.u16 	%rs118, [%rd20];
	// begin inline asm
	{ mul.bf16 %rs116,%rs117,%rs118; }

	// end inline asm
	// begin inline asm
	{ add.bf16 %rs119,%rs212,%rs116; }

	// end inline asm
	cvt.u64.u32 	%rd21, %r3;
	cvt.u64.u32 	%rd22, %r44;
	add.s64 	%rd23, %rd22, %rd21;
	shl.b64 	%rd24, %rd23, 1;
	add.s64 	%rd25, %rd2, %rd24;
	ld.global.u16 	%rs123, [%rd25+2];
	ld.global.u16 	%rs124, [%rd20+2];
	// begin inline asm
	{ mul.bf16 %rs122,%rs123,%rs124; }

	// end inline asm
	// begin inline asm
	{ add.bf16 %rs125,%rs119,%rs122; }

	// end inline asm
	ld.global.u16 	%rs129, [%rd25+4];
	ld.global.u16 	%rs130, [%rd20+4];
	// begin inline asm
	{ mul.bf16 %rs128,%rs129,%rs130; }

	// end inline asm
	// begin inline asm
	{ add.bf16 %rs131,%rs125,%rs128; }

	// end inline asm
	ld.global.u16 	%rs135, [%rd25+6];
	ld.global.u16 	%rs136, [%rd20+6];
	// begin inline asm
	{ mul.bf16 %rs134,%rs135,%rs136; }

	// end inline asm
	// begin inline asm
	{ add.bf16 %rs137,%rs131,%rs134; }

	// end inline asm
	ld.global.u16 	%rs141, [%rd25+8];
	ld.global.u16 	%rs142, [%rd20+8];
	// begin inline asm
	{ mul.bf16 %rs140,%rs141,%rs142; }

	// end inline asm
	// begin inline asm
	{ add.bf16 %rs143,%rs137,%rs140; }

	// end inline asm
	ld.global.u16 	%rs147, [%rd25+10];
	ld.global.u16 	%rs148, [%rd20+10];
	// begin inline asm
	{ mul.bf16 %rs146,%rs147,%rs148; }

	// end inline asm
	// begin inline asm
	{ add.bf16 %rs149,%rs143,%rs146; }

	// end inline asm
	ld.global.u16 	%rs153, [%rd25+12];
	ld.global.u16 	%rs154, [%rd20+12];
	// begin inline asm
	{ mul.bf16 %rs152,%rs153,%rs154; }

	// end inline asm
	// begin inline asm
	{ add.bf16 %rs155,%rs149,%rs152; }

	// end inline asm
	ld.global.u16 	%rs159, [%rd25+14];
	ld.global.u16 	%rs160, [%rd20+14];
	// begin inline asm
	{ mul.bf16 %rs158,%rs159,%rs160; }

	// end inline asm
	// begin inline asm
	{ add.bf16 %rs212,%rs155,%rs158; }

	// end inline asm
	add.s32 	%r44, %r44, 8;
$L__BB2_8:
	setp.eq.s32 	%p9, %r13, 0;
	@%p9 bra 	$L__BB2_14;
	and.b32  	%r16, %r25, 3;
	setp.lt.u32 	%p10, %r13, 4;
	@%p10 bra 	$L__BB2_11;
	add.s32 	%r37, %r44, %r3;
	mul.wide.u32 	%rd26, %r37, 2;
	add.s64 	%rd27, %rd2, %rd26;
	add.s32 	%r38, %r44, %r4;
	mul.wide.s32 	%rd28, %r38, 2;
	add.s64 	%rd29, %rd1, %rd28;
	ld.global.u16 	%rs166, [%rd27];
	ld.global.u16 	%rs167, [%rd29];
	// begin inline asm
	{ mul.bf16 %rs165,%rs166,%rs167; }

	// end inline asm
	// begin inline asm
	{ add.bf16 %rs168,%rs212,%rs165; }

	// end inline asm
	cvt.u64.u32 	%rd30, %r3;
	cvt.u64.u32 	%rd31, %r44;
	add.s64 	%rd32, %rd31, %rd30;
	shl.b64 	%rd33, %rd32, 1;
	add.s64 	%rd34, %rd2, %rd33;
	ld.global.u16 	%rs172, [%rd34+2];
	ld.global.u16 	%rs173, [%rd29+2];
	// begin inline asm
	{ mul.bf16 %rs171,%rs172,%rs173; }

	// end inline asm
	// begin inline asm
	{ add.bf16 %rs174,%rs168,%rs171; }

	// end inline asm
	ld.global.u16 	%rs178, [%rd34+4];
	ld.global.u16 	%rs179, [%rd29+4];
	// begin inline asm
	{ mul.bf16 %rs177,%rs178,%rs179; }

	// end inline asm
	// begin inline asm
	{ add.bf16 %rs180,%rs174,%rs177; }

	// end inline asm
	ld.global.u16 	%rs184, [%rd34+6];
	ld.global.u16 	%rs185, [%rd29+6];
	// begin inline asm
	{ mul.bf16 %rs183,%rs184,%rs185; }

	// end inline asm
	// begin inline asm
	{ add.bf16 %rs212,%rs180,%rs183; }

	// end inline asm
	add.s32 	%r44, %r44, 4;
$L__BB2_11:
	setp.eq.s32 	%p11, %r16, 0;
	@%p11 bra 	$L__BB2_14;
	add.s32 	%r47, %r44, %r4;
	add.s32 	%r39, %r44, %r3;
	mul.wide.u32 	%rd35, %r39, 2;
	add.s64 	%rd42, %rd2, %rd35;
	neg.s32 	%r46, %r16;
$L__BB2_13:
	.pragma "nounroll";
	mul.wide.s32 	%rd36, %r47, 2;
	add.s64 	%rd37, %rd1, %rd36;
	ld.global.u16 	%rs190, [%rd42];
	ld.global.u16 	%rs191, [%rd37];
	// begin inline asm
	{ mul.bf16 %rs189,%rs190,%rs191; }

	// end inline asm
	// begin inline asm
	{ add.bf16 %rs212,%rs212,%rs189; }

	// end inline asm
	add.s32 	%r47, %r47, 1;
	add.s64 	%rd42, %rd42, 2;
	add.s32 	%r46, %r46, 1;
	setp.ne.s32 	%p12, %r46, 0;
	@%p12 bra 	$L__BB2_13;
$L__BB2_14:
	mad.lo.s32 	%r40, %r26, %r1, %r2;
	cvta.to.global.u64 	%rd38, %rd10;
	mul.wide.s32 	%rd39, %r40, 2;
	add.s64 	%rd40, %rd38, %rd39;
	ld.global.u16 	%rs197, [%rd40];
	// begin inline asm
	{ mul.bf16 %rs195,%rs15,%rs197; }

	// end inline asm
	// begin inline asm
	{ mul.bf16 %rs198,%rs16,%rs212; }

	// end inline asm
	// begin inline asm
	{ add.bf16 %rs201,%rs195,%rs198; }

	// end inline asm
	st.global.u16 	[%rd40], %rs201;
$L__BB2_15:
	ret;

}


// ===== COMPILED SASS (sm_100) =====

	.target	sm_100

	.elftype	@"ET_EXEC"


//--------------------- .note.nv.tkinfo           --------------------------
	.section	.note.nv.tkinfo,"",@"SHT_NOTE"
	.sectionflags	@"SHF_NOTE_NV_TKINFO"
	.tkinfo
        /*0018*/ 	.word	0x00000002
        /*0030*/ 	.string	""
        /*0030*/ 	.string	"ptxas"
        /*0030*/ 	.string	"Cuda compilation tools, release 13.0, V13.0.88"
        /*0030*/ 	.string	"Build cuda_13.0.r13.0/compiler.36424714_0"
        /*0030*/ 	.string	"-arch sm_100 -m 64 "



//--------------------- .note.nv.cuinfo           --------------------------
	.section	.note.nv.cuinfo,"",@"SHT_NOTE"
	.sectionflags	@"SHF_NOTE_NV_CUINFO"
        /*0018*/ 	.short	0x0002
        /*001a*/ 	.short	0x0064
        /*001c*/ 	.short	0x0082
	.zero		2


//--------------------- .nv.info                  --------------------------
	.section	.nv.info,"",@"SHT_CUDA_INFO"
	.align	4


	//----- nvinfo : EIATTR_REGCOUNT
	.align		4
        /*0000*/ 	.byte	0x04, 0x2f
        /*0002*/ 	.short	(.L_1 - .L_0)
	.align		4
.L_0:
        /*0004*/ 	.word	index@(matmul_transb_f32)
        /*0008*/ 	.word	0x0000001f


	//----- nvinfo : EIATTR_FRAME_SIZE
	.align		4
.L_1:
        /*000c*/ 	.byte	0x04, 0x11
        /*000e*/ 	.short	(.L_3 - .L_2)
	.align		4
.L_2:
        /*0010*/ 	.word	index@(matmul_transb_f32)
        /*0014*/ 	.word	0x00000000


	//----- nvinfo : EIATTR_REGCOUNT
	.align		4
.L_3:
        /*0018*/ 	.byte	0x04, 0x2f
        /*001a*/ 	.short	(.L_5 - .L_4)
	.align		4
.L_4:
        /*001c*/ 	.word	index@(matmul_transb_f16)
        /*0020*/ 	.word	0x0000001f


	//----- nvinfo : EIATTR_FRAME_SIZE
	.align		4
.L_5:
        /*0024*/ 	.byte	0x04, 0x11
        /*0026*/ 	.short	(.L_7 - .L_6)
	.align		4
.L_6:
        /*0028*/ 	.word	index@(matmul_transb_f16)
        /*002c*/ 	.word	0x00000000


	//----- nvinfo : EIATTR_REGCOUNT
	.align		4
.L_7:
        /*0030*/ 	.byte	0x04, 0x2f
        /*0032*/ 	.short	(.L_9 - .L_8)
	.align		4
.L_8:
        /*0034*/ 	.word	index@(matmul_transb_bf16)
        /*0038*/ 	.word	0x0000001f


	//----- nvinfo : EIATTR_FRAME_SIZE
	.align		4
.L_9:
        /*003c*/ 	.byte	0x04, 0x11
        /*003e*/ 	.short	(.L_11 - .L_10)
	.align		4
.L_10:
        /*0040*/ 	.word	index@(matmul_transb_bf16)
        /*0044*/ 	.word	0x00000000


	//----- nvinfo : EIATTR_MIN_STACK_SIZE
	.align		4
.L_11:
        /*0048*/ 	.byte	0x04, 0x12
        /*004a*/ 	.short	(.L_13 - .L_12)
	.align		4
.L_12:
        /*004c*/ 	.word	index@(matmul_transb_bf16)
        /*0050*/ 	.word	0x00000000


	//----- nvinfo : EIATTR_MIN_STACK_SIZE
	.align		4
.L_13:
        /*0054*/ 	.byte	0x04, 0x12
        /*0056*/ 	.short	(.L_15 - .L_14)
	.align		4
.L_14:
        /*0058*/ 	.word	index@(matmul_transb_f16)
        /*005c*/ 	.word	0x00000000


	//----- nvinfo : EIATTR_MIN_STACK_SIZE
	.align		4
.L_15:
        /*0060*/ 	.byte	0x04, 0x12
        /*0062*/ 	.short	(.L_17 - .L_16)
	.align		4
.L_16:
        /*0064*/ 	.word	index@(matmul_transb_f32)
        /*0068*/ 	.word	0x00000000
.L_17:


//--------------------- .nv.compat                --------------------------
	.section	.nv.compat,"",@"SHT_CUDA_COMPAT_INFO"
	.align	4
        /*0000*/ 	.byte	0x02, 0x09, 0x00, 0x00, 0x02, 0x02, 0x01, 0x00, 0x02, 0x05, 0x05, 0x00, 0x03, 0x07, 0x01, 0x01
        /*0010*/ 	.byte	0x02, 0x03, 0x00, 0x00, 0x02, 0x06, 0x01, 0x00, 0x04, 0x0b, 0x08, 0x00, 0x09, 0x00, 0x00, 0x00
        /*0020*/ 	.byte	0x00, 0x00, 0x00, 0x00


//--------------------- .nv.info.matmul_transb_bf16 --------------------------
	.section	.nv.info.matmul_transb_bf16,"",@"SHT_CUDA_INFO"
	.sectionflags	@""
	.align	4


	//----- nvinfo : EIATTR_CUDA_API_VERSION
	.align		4
        /*0000*/ 	.byte	0x04, 0x37
        /*0002*/ 	.short	(.L_19 - .L_18)
.L_18:
        /*0004*/ 	.word	0x00000082


	//----- nvinfo : EIATTR_KPARAM_INFO
	.align		4
.L_19:
        /*0008*/ 	.byte	0x04, 0x17
        /*000a*/ 	.short	(.L_21 - .L_20)
.L_20:
        /*000c*/ 	.word	0x00000000
        /*0010*/ 	.short	0x0007
        /*0012*/ 	.short	0x002c
        /*0014*/ 	.byte	0x00, 0xf0, 0x11, 0x00


	//----- nvinfo : EIATTR_KPARAM_INFO
	.align		4
.L_21:
        /*0018*/ 	.byte	0x04, 0x17
        /*001a*/ 	.short	(.L_23 - .L_22)
.L_22:
        /*001c*/ 	.word	0x00000000
        /*0020*/ 	.short	0x0006
        /*0022*/ 	.short	0x0028
        /*0024*/ 	.byte	0x00, 0xf0, 0x11, 0x00


	//----- nvinfo : EIATTR_KPARAM_INFO
	.align		4
.L_23:
        /*0028*/ 	.byte	0x04, 0x17
        /*002a*/ 	.short	(.L_25 - .L_24)
.L_24:
        /*002c*/ 	.word	0x00000000
        /*0030*/ 	.short	0x0005
        /*0032*/ 	.short	0x0024
        /*0034*/ 	.byte	0x00, 0xf0, 0x11, 0x00


	//----- nvinfo : EIATTR_KPARAM_INFO
	.align		4
.L_25:
        /*0038*/ 	.byte	0x04, 0x17
        /*003a*/ 	.short	(.L_27 - .L_26)
.L_26:
        /*003c*/ 	.word	0x00000000
        /*0040*/ 	.short	0x0004
        /*0042*/ 	.short	0x0020
        /*0044*/ 	.byte	0x00, 0xf0, 0x09, 0x00


	//----- nvinfo : EIATTR_KPARAM_INFO
	.align		4
.L_27:
        /*0048*/ 	.byte	0x04, 0x17
        /*004a*/ 	.short	(.L_29 - .L_28)
.L_28:
        /*004c*/ 	.word	0x00000000
        /*0050*/ 	.short	0x0003
        /*0052*/ 	.short	0x0018
        /*0054*/ 	.byte	0x00, 0xf5, 0x21, 0x00


	//----- nvinfo : EIATTR_KPARAM_INFO
	.align		4
.L_29:
        /*0058*/ 	.byte	0x04, 0x17
        /*005a*/ 	.short	(.L_31 - .L_30)
.L_30:
        /*005c*/ 	.word	0x00000000
        /*0060*/ 	.short	0x0002
        /*0062*/ 	.short	0x0010
        /*0064*/ 	.byte	0x00, 0xf5, 0x21, 0x00


	//----- nvinfo : EIATTR_KPARAM_INFO
	.align		4
.L_31:
        /*0068*/ 	.byte	0x04, 0x17
        /*006a*/ 	.short	(.L_33 - .L_32)
.L_32:
        /*006c*/ 	.word	0x00000000
        /*0070*/ 	.short	0x0001
        /*0072*/ 	.short	0x0008
        /*0074*/ 	.byte	0x00, 0xf0, 0x09, 0x00


	//----- nvinfo : EIATTR_KPARAM_INFO
	.align		4
.L_33:
        /*0078*/ 	.byte	0x04, 0x17
        /*007a*/ 	.short	(.L_35 - .L_34)
.L_34:
        /*007c*/ 	.word	0x00000000
        /*0080*/ 	.short	0x0000
        /*0082*/ 	.short	0x0000
        /*0084*/ 	.byte	0x00, 0xf5, 0x21, 0x00


	//----- nvinfo : EIATTR_SPARSE_MMA_MASK
	.align		4
.L_35:
        /*0088*/ 	.byte	0x03, 0x50
        /*008a*/ 	.short	0x0000


	//----- nvinfo : EIATTR_MAXREG_COUNT
	.align		4
        /*008c*/ 	.byte	0x03, 0x1b
        /*008e*/ 	.short	0x00ff


	//----- nvinfo : EIATTR_MERCURY_ISA_VERSION
	.align		4
        /*0090*/ 	.byte	0x03, 0x5f
        /*0092*/ 	.short	0x0101


	//----- nvinfo : EIATTR_VRC_CTA_INIT_COUNT
	.align		4
        /*0094*/ 	.byte	0x02, 0x4a
	.zero		1
	.zero		1


	//----- nvinfo : EIATTR_EXIT_INSTR_OFFSETS
	.align		4
        /*0098*/ 	.byte	0x04, 0x1c
        /*009a*/ 	.short	(.L_37 - .L_36)


	//   ....[0]....
.L_36:
        /*009c*/ 	.word	0x000000d0


	//   ....[1]....
        /*00a0*/ 	.word	0x00000c10


	//----- nvinfo : EIATTR_CBANK_PARAM_SIZE
	.align		4
.L_37:
        /*00a4*/ 	.byte	0x03, 0x19
        /*00a6*/ 	.short	0x0030


	//----- nvinfo : EIATTR_PARAM_CBANK
	.align		4
        /*00a8*/ 	.byte	0x04, 0x0a
        /*00aa*/ 	.short	(.L_39 - .L_38)
	.align		4
.L_38:
        /*00ac*/ 	.word	index@(.nv.constant0.matmul_transb_bf16)
        /*00b0*/ 	.short	0x0380
        /*00b2*/ 	.short	0x0030


	//----- nvinfo : EIATTR_SW_WAR
	.align		4
.L_39:
        /*00b4*/ 	.byte	0x04, 0x36
        /*00b6*/ 	.short	(.L_41 - .L_40)
.L_40:
        /*00b8*/ 	.word	0x00000008
.L_41:


//--------------------- .nv.info.matmul_transb_f16 --------------------------
	.section	.nv.info.matmul_transb_f16,"",@"SHT_CUDA_INFO"
	.sectionflags	@""
	.align	4


	//----- nvinfo : EIATTR_CUDA_API_VERSION
	.align		4
        /*0000*/ 	.byte	0x04, 0x37
        /*0002*/ 	.short	(.L_43 - .L_42)
.L_42:
        /*0004*/ 	.word	0x00000082


	//----- nvinfo : EIATTR_KPARAM_INFO
	.align		4
.L_43:
        /*0008*/ 	.byte	0x04, 0x17
        /*000a*/ 	.short	(.L_45 - .L_44)
.L_44:
        /*000c*/ 	.word	0x00000000
        /*0010*/ 	.short	0x0007
        /*0012*/ 	.short	0x002c
        /*0014*/ 	.byte	0x00, 0xf0, 0x11, 0x00


	//----- nvinfo : EIATTR_KPARAM_INFO
	.align		4
.L_45:
        /*0018*/ 	.byte	0x04, 0x17
        /*001a*/ 	.short	(.L_47 - .L_46)
.L_46:
        /*001c*/ 	.word	0x00000000
        /*0020*/ 	.short	0x0006
        /*0022*/ 	.short	0x0028
        /*0024*/ 	.byte	0x00, 0xf0, 0x11, 0x00


	//----- nvinfo : EIATTR_KPARAM_INFO
	.align		4
.L_47:
        /*0028*/ 	.byte	0x04, 0x17
        /*002a*/ 	.short	(.L_49 - .L_48)
.L_48:
        /*002c*/ 	.word	0x00000000
        /*0030*/ 	.short	0x0005
        /*0032*/ 	.short	0x0024
        /*0034*/ 	.byte	0x00, 0xf0, 0x11, 0x00


	//----- nvinfo : EIATTR_KPARAM_INFO
	.align		4
.L_49:
        /*0038*/ 	.byte	0x04, 0x17
        /*003a*/ 	.short	(.L_51 - .L_50)
.L_50:
        /*003c*/ 	.word	0x00000000
        /*0040*/ 	.short	0x0004
        /*0042*/ 	.short	0x0020
        /*0044*/ 	.byte	0x00, 0xf0, 0x09, 0x00


	//----- nvinfo : EIATTR_KPARAM_INFO
	.align		4
.L_51:
        /*0048*/ 	.byte	0x04, 0x17
        /*004a*/ 	.short	(.L_53 - .L_52)
.L_52:
        /*004c*/ 	.word	0x00000000
        /*0050*/ 	.short	0x0003
        /*0052*/ 	.short	0x0018
        /*0054*/ 	.byte	0x00, 0xf5, 0x21, 0x00


	//----- nvinfo : EIATTR_KPARAM_INFO
	.align		4
.L_53:
        /*0058*/ 	.byte	0x04, 0x17
        /*005a*/ 	.short	(.L_55 - .L_54)
.L_54:
        /*005c*/ 	.word	0x00000000
        /*0060*/ 	.short	0x0002
        /*0062*/ 	.short	0x0010
        /*0064*/ 	.byte	0x00, 0xf5, 0x21, 0x00


	//----- nvinfo : EIATTR_KPARAM_INFO
	.align		4
.L_55:
        /*0068*/ 	.byte	0x04, 0x17
        /*006a*/ 	.short	(.L_57 - .L_56)
.L_56:
        /*006c*/ 	.word	0x00000000
        /*0070*/ 	.short	0x0001
        /*0072*/ 	.short	0x0008
        /*0074*/ 	.byte	0x00, 0xf0, 0x09, 0x00


	//----- nvinfo : EIATTR_KPARAM_INFO
	.align		4
.L_57:
        /*0078*/ 	.byte	0x04, 0x17
        /*007a*/ 	.short	(.L_59 - .L_58)
.L_58:
        /*007c*/ 	.word	0x00000000
        /*0080*/ 	.short	0x0000
        /*0082*/ 	.short	0x0000
        /*0084*/ 	.byte	0x00, 0xf5, 0x21, 0x00


	//----- nvinfo : EIATTR_SPARSE_MMA_MASK
	.align		4
.L_59:
        /*0088*/ 	.byte	0x03, 0x50
        /*008a*/ 	.short	0x0000


	//----- nvinfo : EIATTR_MAXREG_COUNT
	.align		4
        /*008c*/ 	.byte	0x03, 0x1b
        /*008e*/ 	.short	0x00ff


	//----- nvinfo : EIATTR_MERCURY_ISA_VERSION
	.align		4
        /*0090*/ 	.byte	0x03, 0x5f
        /*0092*/ 	.short	0x0101


	//----- nvinfo : EIATTR_VRC_CTA_INIT_COUNT
	.align		4
        /*0094*/ 	.byte	0x02, 0x4a
	.zero		1
	.zero		1


	//----- nvinfo : EIATTR_EXIT_INSTR_OFFSETS
	.align		4
        /*0098*/ 	.byte	0x04, 0x1c
        /*009a*/ 	.short	(.L_61 - .L_60)


	//   ....[0]....
.L_60:
        /*009c*/ 	.word	0x000000d0


	//   ....[1]....
        /*00a0*/ 	.word	0x00000c10


	//----- nvinfo : EIATTR_CBANK_PARAM_SIZE
	.align		4
.L_61:
        /*00a4*/ 	.byte	0x03, 0x19
        /*00a6*/ 	.short	0x0030


	//----- nvinfo : EIATTR_PARAM_CBANK
	.align		4
        /*00a8*/ 	.byte	0x04, 0x0a
        /*00aa*/ 	.short	(.L_63 - .L_62)
	.align		4
.L_62:
        /*00ac*/ 	.word	index@(.nv.constant0.matmul_transb_f16)
        /*00b0*/ 	.short	0x0380
        /*00b2*/ 	.short	0x0030


	//----- nvinfo : EIATTR_SW_WAR
	.align		4
.L_63:
        /*00b4*/ 	.byte	0x04, 0x36
        /*00b6*/ 	.short	(.L_65 - .L_64)
.L_64:
        /*00b8*/ 	.word	0x00000008
.L_65:


//--------------------- .nv.info.matmul_transb_f32 --------------------------
	.section	.nv.info.matmul_transb_f32,"",@"SHT_CUDA_INFO"
	.sectionflags	@""
	.align	4


	//----- nvinfo : EIATTR_CUDA_API_VERSION
	.align		4
        /*0000*/ 	.byte	0x04, 0x37
        /*0002*/ 	.short	(.L_67 - .L_66)
.L_66:
        /*0004*/ 	.word	0x00000082


	//----- nvinfo : EIATTR_KPARAM_INFO
	.align		4
.L_67:
        /*0008*/ 	.byte	0x04, 0x17
        /*000a*/ 	.short	(.L_69 - .L_68)
.L_68:
        /*000c*/ 	.word	0x00000000
        /*0010*/ 	.short	0x0007
        /*0012*/ 	.short	0x002c
        /*0014*/ 	.byte	0x00, 0xf0, 0x11, 0x00


	//----- nvinfo : EIATTR_KPARAM_INFO
	.align		4
.L_69:
        /*0018*/ 	.byte	0x04, 0x17
        /*001a*/ 	.short	(.L_71 - .L_70)
.L_70:
        /*001c*/ 	.word	0x00000000
        /*0020*/ 	.short	0x0006
        /*0022*/ 	.short	0x0028
        /*0024*/ 	.byte	0x00, 0xf0, 0x11, 0x00


	//----- nvinfo : EIATTR_KPARAM_INFO
	.align		4
.L_71:
        /*0028*/ 	.byte	0x04, 0x17
        /*002a*/ 	.short	(.L_73 - .L_72)
.L_72:
        /*002c*/ 	.word	0x00000000
        /*0030*/ 	.short	0x0005
        /*0032*/ 	.short	0x0024
        /*0034*/ 	.byte	0x00, 0xf0, 0x11, 0x00


	//----- nvinfo : EIATTR_KPARAM_INFO
	.align		4
.L_73:
        /*0038*/ 	.byte	0x04, 0x17
        /*003a*/ 	.short	(.L_75 - .L_74)
.L_74:
        /*003c*/ 	.word	0x00000000
        /*0040*/ 	.short	0x0004
        /*0042*/ 	.short	0x0020
        /*0044*/ 	.byte	0x00, 0xf0, 0x11, 0x00


	//----- nvinfo : EIATTR_KPARAM_INFO
	.align		4
.L_75:
        /*0048*/ 	.byte	0x04, 0x17
        /*004a*/ 	.short	(.L_77 - .L_76)
.L_76:
        /*004c*/ 	.word	0x00000000
        /*0050*/ 	.short	0x0003
        /*0052*/ 	.short	0x0018
        /*0054*/ 	.byte	0x00, 0xf5, 0x21, 0x00


	//----- nvinfo : EIATTR_KPARAM_INFO
	.align		4
.L_77:
        /*0058*/ 	.byte	0x04, 0x17
        /*005a*/ 	.short	(.L_79 - .L_78)
.L_78:
        /*005c*/ 	.word	0x00000000
        /*0060*/ 	.short	0x0002
        /*0062*/ 	.short	0x0010
        /*0064*/ 	.byte	0x00, 0xf5, 0x21, 0x00


	//----- nvinfo : EIATTR_KPARAM_INFO
	.align		4
.L_79:
        /*0068*/ 	.byte	0x04, 0x17
        /*006a*/ 	.short	(.L_81 - .L_80)
.L_80:
        /*006c*/ 	.word	0x00000000
        /*0070*/ 	.short	0x0001
        /*0072*/ 	.short	0x0008
        /*0074*/ 	.byte	0x00, 0xf0, 0x11, 0x00


	//----- nvinfo : EIATTR_KPARAM_INFO
	.align		4
.L_81:
        /*0078*/ 	.byte	0x04, 0x17
        /*007a*/ 	.short	(.L_83 - .L_82)
.L_82:
        /*007c*/ 	.word	0x00000000
        /*0080*/ 	.short	0x0000
        /*0082*/ 	.short	0x0000
        /*0084*/ 	.byte	0x00, 0xf5, 0x21, 0x00


	//----- nvinfo : EIATTR_SPARSE_MMA_MASK
	.align		4
.L_83:
        /*0088*/ 	.byte	0x03, 0x50
        /*008a*/ 	.short	0x0000


	//----- nvinfo : EIATTR_MAXREG_COUNT
	.align		4
        /*008c*/ 	.byte	0x03, 0x1b
        /*008e*/ 	.short	0x00ff


	//----- nvinfo : EIATTR_MERCURY_ISA_VERSION
	.align		4
        /*0090*/ 	.byte	0x03, 0x5f
        /*0092*/ 	.short	0x0101


	//----- nvinfo : EIATTR_VRC_CTA_INIT_COUNT
	.align		4
        /*0094*/ 	.byte	0x02, 0x4a
	.zero		1
	.zero		1


	//----- nvinfo : EIATTR_EXIT_INSTR_OFFSETS
	.align		4
        /*0098*/ 	.byte	0x04, 0x1c
        /*009a*/ 	.short	(.L_85 - .L_84)


	//   ....[0]....
.L_84:
        /*009c*/ 	.word	0x000000d0


	//   ....[1]....
        /*00a0*/ 	.word	0x00000c30


	//----- nvinfo : EIATTR_CBANK_PARAM_SIZE
	.align		4
.L_85:
        /*00a4*/ 	.byte	0x03, 0x19
        /*00a6*/ 	.short	0x0030


	//----- nvinfo : EIATTR_PARAM_CBANK
	.align		4
        /*00a8*/ 	.byte	0x04, 0x0a
        /*00aa*/ 	.short	(.L_87 - .L_86)
	.align		4
.L_86:
        /*00ac*/ 	.word	index@(.nv.constant0.matmul_transb_f32)
        /*00b0*/ 	.short	0x0380
        /*00b2*/ 	.short	0x0030


	//----- nvinfo : EIATTR_SW_WAR
	.align		4
.L_87:
        /*00b4*/ 	.byte	0x04, 0x36
        /*00b6*/ 	.short	(.L_89 - .L_88)
.L_88:
        /*00b8*/ 	.word	0x00000008
.L_89:


//--------------------- .nv.callgraph             --------------------------
	.section	.nv.callgraph,"",@"SHT_CUDA_CALLGRAPH"
	.align	4
	.sectionentsize	8
	.align		4
        /*0000*/ 	.word	0x00000000
	.align		4
        /*0004*/ 	.word	0xffffffff
	.align		4
        /*0008*/ 	.word	0x00000000
	.align		4
        /*000c*/ 	.word	0xfffffffe
	.align		4
        /*0010*/ 	.word	0x00000000
	.align		4
        /*0014*/ 	.word	0xfffffffd
	.align		4
        /*0018*/ 	.word	0x00000000
	.align		4
        /*001c*/ 	.word	0xfffffffc


//--------------------- .text.matmul_transb_bf16  --------------------------
	.section	.text.matmul_transb_bf16,"ax",@progbits
	.align	128
        .global         matmul_transb_bf16
        .type           matmul_transb_bf16,@function
        .size           matmul_transb_bf16,(.L_x_21 - matmul_transb_bf16)
        .other          matmul_transb_bf16,@"STO_CUDA_ENTRY STV_DEFAULT"
matmul_transb_bf16:
.text.matmul_transb_bf16:
[----:B------:R-:W-:Y:S01]  /*0000*/  LDC R1, c[0x0][0x37c] ;  /* 0x0000df00ff017b82 */ /* 0x000fe20000000800 */
[----:B------:R-:W0:Y:S07]  /*0010*/  S2R R3, SR_TID.X ;  /* 0x0000000000037919 */ /* 0x000e2e0000002100 */
[----:B------:R-:W1:Y:S01]  /*0020*/  LDC R7, c[0x0][0x364] ;  /* 0x0000d900ff077b82 */ /* 0x000e620000000800 */
[----:B------:R-:W2:Y:S01]  /*0030*/  LDCU UR11, c[0x0][0x3ac] ;  /* 0x00007580ff0b77ac */ /* 0x000ea20008000800 */
[----:B------:R-:W1:Y:S01]  /*0040*/  S2R R2, SR_TID.Y ;  /* 0x0000000000027919 */ /* 0x000e620000002200 */
[----:B------:R-:W3:Y:S05]  /*0050*/  LDCU UR6, c[0x0][0x3a4] ;  /* 0x00007480ff0677ac */ /* 0x000eea0008000800 */
[----:B------:R-:W0:Y:S08]  /*0060*/  S2UR UR5, SR_CTAID.X ;  /* 0x00000000000579c3 */ /* 0x000e300000002500 */
[----:B------:R-:W0:Y:S08]  /*0070*/  LDC R0, c[0x0][0x360] ;  /* 0x0000d800ff007b82 */ /* 0x000e300000000800 */
[----:B------:R-:W1:Y:S01]  /*0080*/  S2UR UR4, SR_CTAID.Y ;  /* 0x00000000000479c3 */ /* 0x000e620000002600 */
[----:B0-----:R-:W-:-:S05]  /*0090*/  IMAD R0, R0, UR5, R3 ;  /* 0x0000000500007c24 */ /* 0x001fca000f8e0203 */
[----:B--2---:R-:W-:Y:S01]  /*00a0*/  ISETP.GE.AND P0, PT, R0, UR11, PT ;  /* 0x0000000b00007c0c */ /* 0x004fe2000bf06270 */
[----:B-1----:R-:W-:-:S05]  /*00b0*/  IMAD R7, R7, UR4, R2 ;  /* 0x0000000407077c24 */ /* 0x002fca000f8e0202 */
[----:B---3--:R-:W-:-:S13]  /*00c0*/  ISETP.GE.OR P0, PT, R7, UR6, P0 ;  /* 0x0000000607007c0c */ /* 0x008fda0008706670 */
[----:B------:R-:W-:Y:S05]  /*00d0*/  @P0 EXIT ;  /* 0x000000000000094d */ /* 0x000fea0003800000 */
[----:B------:R-:W0:Y:S01]  /*00e0*/  LDCU UR7, c[0x0][0x3a8] ;  /* 0x00007500ff0777ac */ /* 0x000e220008000800 */
[----:B------:R-:W-:Y:S01]  /*00f0*/  PRMT R14, RZ, 0x7610, R14 ;  /* 0x00007610ff0e7816 */ /* 0x000fe2000000000e */
[----:B------:R-:W1:Y:S01]  /*0100*/  LDCU.64 UR12, c[0x0][0x358] ;  /* 0x00006b00ff0c77ac */ /* 0x000e620008000a00 */
[----:B0-----:R-:W-:-:S09]  /*0110*/  UISETP.GE.AND UP0, UPT, UR7, 0x1, UPT ;  /* 0x000000010700788c */ /* 0x001fd2000bf06270 */
[----:B-1----:R-:W-:Y:S05]  /*0120*/  BRA.U !UP0, `(.L_x_0) ;  /* 0x0000000908947547 */ /* 0x002fea000b800000 */
[----:B------:R-:W-:Y:S02]  /*0130*/  UISETP.GE.U32.AND UP1, UPT, UR7, 0x10, UPT ;  /* 0x000000100700788c */ /* 0x000fe4000bf26070 */
[----:B------:R-:W-:Y:S01]  /*0140*/  IMAD R8, R7, UR7, RZ ;  /* 0x0000000707087c24 */ /* 0x000fe2000f8e02ff */
[----:B------:R-:W-:Y:S02]  /*0150*/  ULOP3.LUT UR10, UR7, 0xf, URZ, 0xc0, !UPT ;  /* 0x0000000f070a7892 */ /* 0x000fe4000f8ec0ff */
[----:B------:R-:W-:Y:S01]  /*0160*/  IMAD R9, R0, UR7, RZ ;  /* 0x0000000700097c24 */ /* 0x000fe2000f8e02ff */
[----:B------:R-:W-:Y:S01]  /*0170*/  UMOV UR4, URZ ;  /* 0x000000ff00047c82 */ /* 0x000fe20008000000 */
[----:B------:R-:W-:Y:S02]  /*0180*/  UISETP.NE.AND UP0, UPT, UR10, URZ, UPT ;  /* 0x000000ff0a00728c */ /* 0x000fe4000bf05270 */
[----:B------:R-:W-:Y:S09]  /*0190*/  BRA.U !UP1, `(.L_x_1) ;  /* 0x00000005090c7547 */ /* 0x000ff2000b800000 */
[----:B------:R-:W0:Y:S01]  /*01a0*/  LDC.64 R2, c[0x0][0x390] ;  /* 0x0000e400ff027b82 */ /* 0x000e220000000a00 */
[----:B------:R-:W1:Y:S01]  /*01b0*/  LDCU.64 UR8, c[0x0][0x398] ;  /* 0x00007300ff0877ac */ /* 0x000e620008000a00 */
[----:B------:R-:W-:Y:S01]  /*01c0*/  MOV R6, R9 ;  /* 0x0000000900067202 */ /* 0x000fe20000000f00 */
[----:B------:R-:W-:Y:S02]  /*01d0*/  ULOP3.LUT UR4, UR7, 0x7ffffff0, URZ, 0xc0, !UPT ;  /* 0x7ffffff007047892 */ /* 0x000fe4000f8ec0ff */
[----:B-1----:R-:W-:Y:S02]  /*01e0*/  UIADD3 UR5, UP1, UPT, UR8, 0x10, URZ ;  /* 0x0000001008057890 */ /* 0x002fe4000ff3e0ff */
[----:B------:R-:W-:Y:S02]  /*01f0*/  UIADD3 UR8, UPT, UPT, -UR4, URZ, URZ ;  /* 0x000000ff04087290 */ /* 0x000fe4000fffe1ff */
[----:B------:R-:W-:Y:S01]  /*0200*/  UIADD3.X UR6, UPT, UPT, URZ, UR9, URZ, UP1, !UPT ;  /* 0x00000009ff067290 */ /* 0x000fe20008ffe4ff */
[----:B0-----:R-:W-:-:S03]  /*0210*/  IMAD.WIDE.U32 R2, R8, 0x2, R2 ;  /* 0x0000000208027825 */ /* 0x001fc600078e0002 */
[----:B------:R-:W-:-:S04]  /*0220*/  IADD3 R4, P0, PT, R2, 0x10, RZ ;  /* 0x0000001002047810 */ /* 0x000fc80007f1e0ff */
[----:B------:R-:W-:-:S09]  /*0230*/  IADD3.X R5, PT, PT, RZ, R3, RZ, P0, !PT ;  /* 0x00000003ff057210 */ /* 0x000fd200007fe4ff */
.L_x_2:
[----:B------:R-:W-:Y:S01]  /*0240*/  MOV R2, UR5 ;  /* 0x0000000500027c02 */ /* 0x000fe20008000f00 */
[----:B------:R-:W2:Y:S01]  /*0250*/  LDG.E.U16 R15, desc[UR12][R4.64+-0x10] ;  /* 0xfffff00c040f7981 */ /* 0x000ea2000c1e1500 */
[----:B------:R-:W-:-:S03]  /*0260*/  MOV R3, UR6 ;  /* 0x0000000600037c02 */ /* 0x000fc60008000f00 */
[----:B------:R-:W3:Y:S01]  /*0270*/  LDG.E.U16 R17, desc[UR12][R4.64+-0xe] ;  /* 0xfffff20c04117981 */ /* 0x000ee2000c1e1500 */
[----:B------:R-:W-:-:S03]  /*0280*/  IMAD.WIDE R2, R6, 0x2, R2 ;  /* 0x0000000206027825 */ /* 0x000fc600078e0202 */
[----:B------:R-:W4:Y:S04]  /*0290*/  LDG.E.U16 R18, desc[UR12][R4.64+-0xc] ;  /* 0xfffff40c04127981 */ /* 0x000f28000c1e1500 */
[----:B------:R-:W2:Y:S04]  /*02a0*/  LDG.E.U16 R16, desc[UR12][R2.64+-0x10] ;  /* 0xfffff00c02107981 */ /* 0x000ea8000c1e1500 */
[----:B------:R-:W3:Y:S04]  /*02b0*/  LDG.E.U16 R24, desc[UR12][R2.64+-0xe] ;  /* 0xfffff20c02187981 */ /* 0x000ee8000c1e1500 */
[----:B------:R-:W4:Y:S04]  /*02c0*/  LDG.E.U16 R19, desc[UR12][R2.64+-0xc] ;  /* 0xfffff40c02137981 */ /* 0x000f28000c1e1500 */
[----:B------:R-:W5:Y:S04]  /*02d0*/  LDG.E.U16 R21, desc[UR12][R4.64+-0xa] ;  /* 0xfffff60c04157981 */ /* 0x000f68000c1e1500 */
        /* <DEDUP_REMOVED lines=9> */
[----:B------:R-:W5:Y:S01]  /*0370*/  LDG.E.U16 R27, desc[UR12][R4.64+0xe] ;  /* 0x00000e0c041b7981 */ /* 0x000f62000c1e1500 */
[----:B--2---:R-:W-:-:S03]  /*0380*/  HFMA2.BF16_V2 R16, R15.H0_H0, R16.H0_H0, R14.H0_H0 ;  /* 0x200000100f107231 */ /* 0x004fc6000024080e */
[----:B------:R-:W2:Y:S01]  /*0390*/  LDG.E.U16 R14, desc[UR12][R4.64+-0x2] ;  /* 0xfffffe0c040e7981 */ /* 0x000ea2000c1e1500 */
[----:B---3--:R-:W-:-:S03]  /*03a0*/  HFMA2.BF16_V2 R24, R17.H0_H0, R24.H0_H0, R16.H0_H0 ;  /* 0x2000001811187231 */ /* 0x008fc60000240810 */
[----:B------:R-:W2:Y:S01]  /*03b0*/  LDG.E.U16 R15, desc[UR12][R2.64+-0x2] ;  /* 0xfffffe0c020f7981 */ /* 0x000ea2000c1e1500 */
[----:B----4-:R-:W-:-:S03]  /*03c0*/  HFMA2.BF16_V2 R24, R18.H0_H0, R19.H0_H0, R24.H0_H0 ;  /* 0x2000001312187231 */ /* 0x010fc60000240818 */
[----:B------:R-:W3:Y:S04]  /*03d0*/  LDG.E.U16 R17, desc[UR12][R4.64] ;  /* 0x0000000c04117981 */ /* 0x000ee8000c1e1500 */
[----:B------:R-:W3:Y:S01]  /*03e0*/  LDG.E.U16 R16, desc[UR12][R2.64] ;  /* 0x0000000c02107981 */ /* 0x000ee2000c1e1500 */
[----:B-----5:R-:W-:-:S03]  /*03f0*/  HFMA2.BF16_V2 R24, R21.H0_H0, R20.H0_H0, R24.H0_H0 ;  /* 0x2000001415187231 */ /* 0x020fc60000240818 */
[----:B------:R-:W4:Y:S04]  /*0400*/  LDG.E.U16 R19, desc[UR12][R4.64+0x2] ;  /* 0x0000020c04137981 */ /* 0x000f28000c1e1500 */
[----:B------:R-:W4:Y:S01]  /*0410*/  LDG.E.U16 R18, desc[UR12][R2.64+0x2] ;  /* 0x0000020c02127981 */ /* 0x000f22000c1e1500 */
[----:B------:R-:W-:-:S03]  /*0420*/  HFMA2.BF16_V2 R24, R23.H0_H0, R22.H0_H0, R24.H0_H0 ;  /* 0x2000001617187231 */ /* 0x000fc60000240818 */
[----:B------:R-:W5:Y:S04]  /*0430*/  LDG.E.U16 R21, desc[UR12][R4.64+0x4] ;  /* 0x0000040c04157981 */ /* 0x000f68000c1e1500 */
[----:B------:R-:W5:Y:S01]  /*0440*/  LDG.E.U16 R20, desc[UR12][R2.64+0x4] ;  /* 0x0000040c02147981 */ /* 0x000f62000c1e1500 */
[----:B------:R-:W-:-:S03]  /*0450*/  HFMA2.BF16_V2 R24, R11.H0_H0, R10.H0_H0, R24.H0_H0 ;  /* 0x2000000a0b187231 */ /* 0x000fc60000240818 */
[----:B------:R-:W5:Y:S04]  /*0460*/  LDG.E.U16 R23, desc[UR12][R4.64+0x6] ;  /* 0x0000060c04177981 */ /* 0x000f68000c1e1500 */
[----:B------:R-:W5:Y:S04]  /*0470*/  LDG.E.U16 R22, desc[UR12][R2.64+0x6] ;  /* 0x0000060c02167981 */ /* 0x000f68000c1e1500 */
[----:B------:R-:W5:Y:S01]  /*0480*/  LDG.E.U16 R11, desc[UR12][R4.64+0x8] ;  /* 0x0000080c040b7981 */ /* 0x000f62000c1e1500 */
[----:B------:R-:W-:-:S03]  /*0490*/  HFMA2.BF16_V2 R28, R13.H0_H0, R12.H0_H0, R24.H0_H0 ;  /* 0x2000000c0d1c7231 */ /* 0x000fc60000240818 */
[----:B------:R-:W5:Y:S04]  /*04a0*/  LDG.E.U16 R10, desc[UR12][R2.64+0x8] ;  /* 0x0000080c020a7981 */ /* 0x000f68000c1e1500 */
[----:B------:R-:W5:Y:S04]  /*04b0*/  LDG.E.U16 R24, desc[UR12][R2.64+0xa] ;  /* 0x00000a0c02187981 */ /* 0x000f68000c1e1500 */
[----:B------:R0:W5:Y:S04]  /*04c0*/  LDG.E.U16 R12, desc[UR12][R4.64+0xc] ;  /* 0x00000c0c040c7981 */ /* 0x000168000c1e1500 */
[----:B------:R-:W5:Y:S01]  /*04d0*/  LDG.E.U16 R13, desc[UR12][R2.64+0xc] ;  /* 0x00000c0c020d7981 */ /* 0x000f62000c1e1500 */
[----:B------:R-:W-:-:S04]  /*04e0*/  UIADD3 UR8, UPT, UPT, UR8, 0x10, URZ ;  /* 0x0000001008087890 */ /* 0x000fc8000fffe0ff */
[----:B------:R-:W-:Y:S01]  /*04f0*/  UISETP.NE.AND UP1, UPT, UR8, URZ, UPT ;  /* 0x000000ff0800728c */ /* 0x000fe2000bf25270 */
[----:B0-----:R-:W-:Y:S02]  /*0500*/  IADD3 R4, P0, PT, R4, 0x20, RZ ;  /* 0x0000002004047810 */ /* 0x001fe40007f1e0ff */
[----:B------:R-:W-:Y:S02]  /*0510*/  IADD3 R6, PT, PT, R6, 0x10, RZ ;  /* 0x0000001006067810 */ /* 0x000fe40007ffe0ff */
[----:B------:R-:W-:Y:S01]  /*0520*/  IADD3.X R5, PT, PT, RZ, R5, RZ, P0, !PT ;  /* 0x00000005ff057210 */ /* 0x000fe200007fe4ff */
[----:B--2---:R-:W-:-:S04]  /*0530*/  HFMA2.BF16_V2 R14, R14.H0_H0, R15.H0_H0, R28.H0_H0 ;  /* 0x2000000f0e0e7231 */ /* 0x004fc8000024081c */
[----:B---3--:R-:W-:-:S04]  /*0540*/  HFMA2.BF16_V2 R14, R17.H0_H0, R16.H0_H0, R14.H0_H0 ;  /* 0x20000010110e7231 */ /* 0x008fc8000024080e */
[----:B----4-:R-:W-:-:S04]  /*0550*/  HFMA2.BF16_V2 R14, R19.H0_H0, R18.H0_H0, R14.H0_H0 ;  /* 0x20000012130e7231 */ /* 0x010fc8000024080e */
[----:B-----5:R-:W-:-:S04]  /*0560*/  HFMA2.BF16_V2 R14, R21.H0_H0, R20.H0_H0, R14.H0_H0 ;  /* 0x20000014150e7231 */ /* 0x020fc8000024080e */
[----:B------:R-:W-:-:S04]  /*0570*/  HFMA2.BF16_V2 R14, R23.H0_H0, R22.H0_H0, R14.H0_H0 ;  /* 0x20000016170e7231 */ /* 0x000fc8000024080e */
[----:B------:R-:W-:-:S04]  /*0580*/  HFMA2.BF16_V2 R10, R11.H0_H0, R10.H0_H0, R14.H0_H0 ;  /* 0x2000000a0b0a7231 */ /* 0x000fc8000024080e */
[----:B------:R-:W-:-:S04]  /*0590*/  HFMA2.BF16_V2 R10, R25.H0_H0, R24.H0_H0, R10.H0_H0 ;  /* 0x20000018190a7231 */ /* 0x000fc8000024080a */
[----:B------:R-:W-:-:S04]  /*05a0*/  HFMA2.BF16_V2 R13, R12.H0_H0, R13.H0_H0, R10.H0_H0 ;  /* 0x2000000d0c0d7231 */ /* 0x000fc8000024080a */
[----:B------:R-:W-:Y:S01]  /*05b0*/  HFMA2.BF16_V2 R14, R27.H0_H0, R26.H0_H0, R13.H0_H0 ;  /* 0x2000001a1b0e7231 */ /* 0x000fe2000024080d */
[----:B------:R-:W-:Y:S06]  /*05c0*/  BRA.U UP1, `(.L_x_2) ;  /* 0xfffffffd011c7547 */ /* 0x000fec000b83ffff */
.L_x_1:
[----:B------:R-:W-:Y:S05]  /*05d0*/  BRA.U !UP0, `(.L_x_0) ;  /* 0x0000000508687547 */ /* 0x000fea000b800000 */
[----:B------:R-:W-:Y:S02]  /*05e0*/  UISETP.GE.U32.AND UP0, UPT, UR10, 0x8, UPT ;  /* 0x000000080a00788c */ /* 0x000fe4000bf06070 */
[----:B------:R-:W-:-:S04]  /*05f0*/  ULOP3.LUT UR6, UR7, 0x7, URZ, 0xc0, !UPT ;  /* 0x0000000707067892 */ /* 0x000fc8000f8ec0ff */
[----:B------:R-:W-:-:S03]  /*0600*/  UISETP.NE.AND UP1, UPT, UR6, URZ, UPT ;  /* 0x000000ff0600728c */ /* 0x000fc6000bf25270 */
[----:B------:R-:W-:Y:S08]  /*0610*/  BRA.U !UP0, `(.L_x_3) ;  /* 0x0000000108907547 */ /* 0x000ff0000b800000 */
[----:B------:R-:W0:Y:S01]  /*0620*/  LDC.64 R12, c[0x0][0x390] ;  /* 0x0000e400ff0c7b82 */ /* 0x000e220000000a00 */
[----:B------:R-:W1:Y:S01]  /*0630*/  LDCU.64 UR8, c[0x0][0x390] ;  /* 0x00007200ff0877ac */ /* 0x000e620008000a00 */
[C---:B------:R-:W-:Y:S02]  /*0640*/  IADD3 R3, PT, PT, R8.reuse, UR4, RZ ;  /* 0x0000000408037c10 */ /* 0x040fe4000fffe0ff */
[----:B------:R-:W-:Y:S02]  /*0650*/  IADD3 R6, P0, PT, R8, UR4, RZ ;  /* 0x0000000408067c10 */ /* 0x000fe4000ff1e0ff */
[----:B------:R-:W-:Y:S02]  /*0660*/  IADD3 R11, PT, PT, R9, UR4, RZ ;  /* 0x00000004090b7c10 */ /* 0x000fe4000fffe0ff */
[----:B------:R-:W2:Y:S01]  /*0670*/  LDC.64 R4, c[0x0][0x398] ;  /* 0x0000e600ff047b82 */ /* 0x000ea20000000a00 */
[----:B0-----:R-:W-:Y:S01]  /*0680*/  IMAD.WIDE.U32 R12, R3, 0x2, R12 ;  /* 0x00000002030c7825 */ /* 0x001fe200078e000c */
[----:B------:R-:W-:-:S02]  /*0690*/  IADD3.X R3, PT, PT, RZ, RZ, RZ, P0, !PT ;  /* 0x000000ffff037210 */ /* 0x000fc400007fe4ff */
[C---:B-1----:R-:W-:Y:S02]  /*06a0*/  LEA R2, P0, R6.reuse, UR8, 0x1 ;  /* 0x0000000806027c11 */ /* 0x042fe4000f8008ff */
[----:B------:R-:W3:Y:S02]  /*06b0*/  LDG.E.U16 R17, desc[UR12][R12.64] ;  /* 0x0000000c0c117981 */ /* 0x000ee4000c1e1500 */
[----:B------:R-:W-:Y:S01]  /*06c0*/  LEA.HI.X R3, R6, UR9, R3, 0x1, P0 ;  /* 0x0000000906037c11 */ /* 0x000fe200080f0c03 */
[----:B--2---:R-:W-:-:S04]  /*06d0*/  IMAD.WIDE R4, R11, 0x2, R4 ;  /* 0x000000020b047825 */ /* 0x004fc800078e0204 */
[----:B------:R-:W2:Y:S04]  /*06e0*/  LDG.E.U16 R19, desc[UR12][R2.64+0x2] ;  /* 0x0000020c02137981 */ /* 0x000ea8000c1e1500 */
[----:B------:R-:W3:Y:S04]  /*06f0*/  LDG.E.U16 R16, desc[UR12][R4.64] ;  /* 0x0000000c04107981 */ /* 0x000ee8000c1e1500 */
[----:B------:R-:W2:Y:S04]  /*0700*/  LDG.E.U16 R18, desc[UR12][R4.64+0x2] ;  /* 0x0000020c04127981 */ /* 0x000ea8000c1e1500 */
[----:B------:R-:W4:Y:S04]  /*0710*/  LDG.E.U16 R20, desc[UR12][R4.64+0x4] ;  /* 0x0000040c04147981 */ /* 0x000f28000c1e1500 */
        /* <DEDUP_REMOVED lines=10> */
[----:B------:R0:W5:Y:S01]  /*07c0*/  LDG.E.U16 R12, desc[UR12][R4.64+0xe] ;  /* 0x00000e0c040c7981 */ /* 0x000162000c1e1500 */
[----:B------:R-:W-:Y:S01]  /*07d0*/  UIADD3 UR4, UPT, UPT, UR4, 0x8, URZ ;  /* 0x0000000804047890 */ /* 0x000fe2000fffe0ff */
[----:B---3--:R-:W-:-:S04]  /*07e0*/  HFMA2.BF16_V2 R16, R17.H0_H0, R16.H0_H0, R14.H0_H0 ;  /* 0x2000001011107231 */ /* 0x008fc8000024080e */
[----:B--2---:R-:W-:-:S04]  /*07f0*/  HFMA2.BF16_V2 R16, R19.H0_H0, R18.H0_H0, R16.H0_H0 ;  /* 0x2000001213107231 */ /* 0x004fc80000240810 */
[----:B----4-:R-:W-:-:S04]  /*0800*/  HFMA2.BF16_V2 R16, R21.H0_H0, R20.H0_H0, R16.H0_H0 ;  /* 0x2000001415107231 */ /* 0x010fc80000240810 */
[----:B-----5:R-:W-:-:S04]  /*0810*/  HFMA2.BF16_V2 R16, R23.H0_H0, R22.H0_H0, R16.H0_H0 ;  /* 0x2000001617107231 */ /* 0x020fc80000240810 */
[----:B0-----:R-:W-:-:S04]  /*0820*/  HFMA2.BF16_V2 R5, R25.H0_H0, R24.H0_H0, R16.H0_H0 ;  /* 0x2000001819057231 */ /* 0x001fc80000240810 */
[----:B------:R-:W-:-:S04]  /*0830*/  HFMA2.BF16_V2 R3, R15.H0_H0, R10.H0_H0, R5.H0_H0 ;  /* 0x2000000a0f037231 */ /* 0x000fc80000240805 */
[----:B------:R-:W-:-:S04]  /*0840*/  HFMA2.BF16_V2 R3, R11.H0_H0, R6.H0_H0, R3.H0_H0 ;  /* 0x200000060b037231 */ /* 0x000fc80000240803 */
[----:B------:R-:W-:-:S07]  /*0850*/  HFMA2.BF16_V2 R14, R13.H0_H0, R12.H0_H0, R3.H0_H0 ;  /* 0x2000000c0d0e7231 */ /* 0x000fce0000240803 */
.L_x_3:
        /* <DEDUP_REMOVED lines=13> */
[----:B-1----:R-:W-:-:S03]  /*0930*/  LEA R2, P0, R6, UR6, 0x1 ;  /* 0x0000000606027c11 */ /* 0x002fc6000f8008ff */
[----:B------:R-:W3:Y:S01]  /*0940*/  LDG.E.U16 R11, desc[UR12][R10.64] ;  /* 0x0000000c0a0b7981 */ /* 0x000ee2000c1e1500 */
        /* <DEDUP_REMOVED lines=8> */
[----:B------:R-:W5:Y:S01]  /*09d0*/  LDG.E.U16 R18, desc[UR12][R4.64+0x6] ;  /* 0x0000060c04127981 */ /* 0x000f62000c1e1500 */
[----:B------:R-:W-:Y:S01]  /*09e0*/  UIADD3 UR4, UPT, UPT, UR4, 0x4, URZ ;  /* 0x0000000404047890 */ /* 0x000fe2000fffe0ff */
[----:B---3--:R-:W-:-:S04]  /*09f0*/  HFMA2.BF16_V2 R6, R11.H0_H0, R6.H0_H0, R14.H0_H0 ;  /* 0x200000060b067231 */ /* 0x008fc8000024080e */
[----:B--2---:R-:W-:-:S04]  /*0a00*/  HFMA2.BF16_V2 R6, R13.H0_H0, R12.H0_H0, R6.H0_H0 ;  /* 0x2000000c0d067231 */ /* 0x004fc80000240806 */
[----:B----4-:R-:W-:-:S04]  /*0a10*/  HFMA2.BF16_V2 R6, R15.H0_H0, R16.H0_H0, R6.H0_H0 ;  /* 0x200000100f067231 */ /* 0x010fc80000240806 */
[----:B-----5:R-:W-:-:S07]  /*0a20*/  HFMA2.BF16_V2 R14, R17.H0_H0, R18.H0_H0, R6.H0_H0 ;  /* 0x20000012110e7231 */ /* 0x020fce0000240806 */
.L_x_4:
[----:B------:R-:W-:Y:S05]  /*0a30*/  BRA.U !UP1, `(.L_x_0) ;  /* 0x0000000109507547 */ /* 0x000fea000b800000 */
[----:B------:R-:W0:Y:S01]  /*0a40*/  LDC.64 R4, c[0x0][0x390] ;  /* 0x0000e400ff047b82 */ /* 0x000e220000000a00 */
[----:B------:R-:W-:Y:S01]  /*0a50*/  IADD3 R11, PT, PT, R8, UR4, RZ ;  /* 0x00000004080b7c10 */ /* 0x000fe2000fffe0ff */
[----:B------:R-:W-:-:S06]  /*0a60*/  UIADD3 UR5, UPT, UPT, -UR5, URZ, URZ ;  /* 0x000000ff05057290 */ /* 0x000fcc000fffe1ff */
[----:B------:R-:W1:Y:S01]  /*0a70*/  LDC.64 R2, c[0x0][0x398] ;  /* 0x0000e600ff027b82 */ /* 0x000e620000000a00 */
[----:B0-----:R-:W-:Y:S01]  /*0a80*/  IMAD.WIDE.U32 R4, R11, 0x2, R4 ;  /* 0x000000020b047825 */ /* 0x001fe200078e0004 */
[----:B------:R-:W-:Y:S02]  /*0a90*/  IADD3 R11, PT, PT, R9, UR4, RZ ;  /* 0x00000004090b7c10 */ /* 0x000fe4000fffe0ff */
[----:B------:R-:W-:Y:S02]  /*0aa0*/  MOV R6, R4 ;  /* 0x0000000400067202 */ /* 0x000fe40000000f00 */
[----:B------:R-:W-:-:S07]  /*0ab0*/  MOV R13, R5 ;  /* 0x00000005000d7202 */ /* 0x000fce0000000f00 */
.L_x_5:
[----:B-1----:R-:W-:Y:S01]  /*0ac0*/  IMAD.WIDE R4, R11, 0x2, R2 ;  /* 0x000000020b047825 */ /* 0x002fe200078e0202 */
[----:B------:R-:W-:Y:S02]  /*0ad0*/  MOV R9, R13 ;  /* 0x0000000d00097202 */ /* 0x000fe40000000f00 */
[----:B------:R-:W-:-:S03]  /*0ae0*/  MOV R8, R6 ;  /* 0x0000000600087202 */ /* 0x000fc60000000f00 */
[----:B------:R-:W2:Y:S04]  /*0af0*/  LDG.E.U16 R4, desc[UR12][R4.64] ;  /* 0x0000000c04047981 */ /* 0x000ea8000c1e1500 */
[----:B------:R-:W2:Y:S01]  /*0b00*/  LDG.E.U16 R9, desc[UR12][R8.64] ;  /* 0x0000000c08097981 */ /* 0x000ea2000c1e1500 */
[----:B------:R-:W-:Y:S01]  /*0b10*/  UIADD3 UR5, UPT, UPT, UR5, 0x1, URZ ;  /* 0x0000000105057890 */ /* 0x000fe2000fffe0ff */
[----:B------:R-:W-:Y:S02]  /*0b20*/  IADD3 R6, P0, PT, R6, 0x2, RZ ;  /* 0x0000000206067810 */ /* 0x000fe40007f1e0ff */
[----:B------:R-:W-:Y:S01]  /*0b30*/  IADD3 R11, PT, PT, R11, 0x1, RZ ;  /* 0x000000010b0b7810 */ /* 0x000fe20007ffe0ff */
[----:B------:R-:W-:Y:S01]  /*0b40*/  UISETP.NE.AND UP0, UPT, UR5, URZ, UPT ;  /* 0x000000ff0500728c */ /* 0x000fe2000bf05270 */
[----:B------:R-:W-:Y:S01]  /*0b50*/  IADD3.X R13, PT, PT, RZ, R13, RZ, P0, !PT ;  /* 0x0000000dff0d7210 */ /* 0x000fe200007fe4ff */
[----:B--2---:R-:W-:-:S07]  /*0b60*/  HFMA2.BF16_V2 R14, R9.H0_H0, R4.H0_H0, R14.H0_H0 ;  /* 0x20000004090e7231 */ /* 0x004fce000024080e */
[----:B------:R-:W-:Y:S05]  /*0b70*/  BRA.U UP0, `(.L_x_5) ;  /* 0xfffffffd00d07547 */ /* 0x000fea000b83ffff */
.L_x_0:
[----:B------:R-:W0:Y:S01]  /*0b80*/  LDC.64 R2, c[0x0][0x380] ;  /* 0x0000e000ff027b82 */ /* 0x000e220000000a00 */
[----:B------:R-:W-:Y:S01]  /*0b90*/  IMAD R7, R7, UR11, R0 ;  /* 0x0000000b07077c24 */ /* 0x000fe2000f8e0200 */
[----:B------:R-:W1:Y:S01]  /*0ba0*/  LDCU.U16 UR4, c[0x0][0x3a0] ;  /* 0x00007400ff0477ac */ /* 0x000e620008000400 */
[----:B------:R-:W2:Y:S02]  /*0bb0*/  LDCU.U16 UR5, c[0x0][0x388] ;  /* 0x00007100ff0577ac */ /* 0x000ea40008000400 */
[----:B0-----:R-:W-:-:S05]  /*0bc0*/  IMAD.WIDE R2, R7, 0x2, R2 ;  /* 0x0000000207027825 */ /* 0x001fca00078e0202 */
[----:B------:R-:W2:Y:S01]  /*0bd0*/  LDG.E.U16 R5, desc[UR12][R2.64] ;  /* 0x0000000c02057981 */ /* 0x000ea2000c1e1500 */
[----:B-1----:R-:W-:-:S04]  /*0be0*/  HMUL2.BF16_V2 R14, R14.H0_H0, UR4.H0_H0 ;  /* 0x200000040e0e7c32 */ /* 0x002fc80008200800 */
[----:B--2---:R-:W-:-:S05]  /*0bf0*/  HFMA2.BF16_V2 R5, R5.H0_H0, UR5.H0_H0, R14.H0_H0 ;  /* 0x2000000505057c31 */ /* 0x004fca000824080e */
[----:B------:R-:W-:Y:S01]  /*0c00*/  STG.E.U16 desc[UR12][R2.64], R5 ;  /* 0x0000000502007986 */ /* 0x000fe2000c10150c */
[----:B------:R-:W-:Y:S05]  /*0c10*/  EXIT ;  /* 0x000000000000794d */ /* 0x000fea0003800000 */
.L_x_6:
[----:B------:R-:W-:-:S00]  /*0c20*/  BRA `(.L_x_6) ;  /* 0xfffffffc00fc7947 */ /* 0x000fc0000383ffff */
[----:B------:R-:W-:-:S00]  /*0c30*/  NOP ;  /* 0x0000000000007918 */ /* 0x000fc00000000000 */
        /* <DEDUP_REMOVED lines=12> */
.L_x_21:


//--------------------- .text.matmul_transb_f16   --------------------------
	.section	.text.matmul_transb_f16,"ax",@progbits
	.align	128
        .global         matmul_transb_f16
        .type           matmul_transb_f16,@function
        .size           matmul_transb_f16,(.L_x_22 - matmul_transb_f16)
        .other          matmul_transb_f16,@"STO_CUDA_ENTRY STV_DEFAULT"
matmul_transb_f16:
.text.matmul_transb_f16:
        /* <DEDUP_REMOVED lines=36> */
.L_x_9:
        /* <DEDUP_REMOVED lines=20> */
[----:B--2---:R-:W-:-:S03]  /*0380*/  HFMA2 R16, R15.H0_H0, R16.H0_H0, R14.H0_H0 ;  /* 0x200000100f107231 */ /* 0x004fc6000004080e */
[----:B------:R-:W2:Y:S01]  /*0390*/  LDG.E.U16 R14, desc[UR12][R4.64+-0x2] ;  /* 0xfffffe0c040e7981 */ /* 0x000ea2000c1e1500 */
[----:B---3--:R-:W-:-:S03]  /*03a0*/  HFMA2 R24, R17.H0_H0, R24.H0_H0, R16.H0_H0 ;  /* 0x2000001811187231 */ /* 0x008fc60000040810 */
[----:B------:R-:W2:Y:S01]  /*03b0*/  LDG.E.U16 R15, desc[UR12][R2.64+-0x2] ;  /* 0xfffffe0c020f7981 */ /* 0x000ea2000c1e1500 */
[----:B----4-:R-:W-:-:S03]  /*03c0*/  HFMA2 R24, R18.H0_H0, R19.H0_H0, R24.H0_H0 ;  /* 0x2000001312187231 */ /* 0x010fc60000040818 */
[----:B------:R-:W3:Y:S04]  /*03d0*/  LDG.E.U16 R17, desc[UR12][R4.64] ;  /* 0x0000000c04117981 */ /* 0x000ee8000c1e1500 */
[----:B------:R-:W3:Y:S01]  /*03e0*/  LDG.E.U16 R16, desc[UR12][R2.64] ;  /* 0x0000000c02107981 */ /* 0x000ee2000c1e1500 */
[----:B-----5:R-:W-:-:S03]  /*03f0*/  HFMA2 R24, R21.H0_H0, R20.H0_H0, R24.H0_H0 ;  /* 0x2000001415187231 */ /* 0x020fc60000040818 */
[----:B------:R-:W4:Y:S04]  /*0400*/  LDG.E.U16 R19, desc[UR12][R4.64+0x2] ;  /* 0x0000020c04137981 */ /* 0x000f28000c1e1500 */
[----:B------:R-:W4:Y:S01]  /*0410*/  LDG.E.U16 R18, desc[UR12][R2.64+0x2] ;  /* 0x0000020c02127981 */ /* 0x000f22000c1e1500 */
[----:B------:R-:W-:-:S03]  /*0420*/  HFMA2 R24, R23.H0_H0, R22.H0_H0, R24.H0_H0 ;  /* 0x2000001617187231 */ /* 0x000fc60000040818 */
[----:B------:R-:W5:Y:S04]  /*0430*/  LDG.E.U16 R21, desc[UR12][R4.64+0x4] ;  /* 0x0000040c04157981 */ /* 0x000f68000c1e1500 */
[----:B------:R-:W5:Y:S01]  /*0440*/  LDG.E.U16 R20, desc[UR12][R2.64+0x4] ;  /* 0x0000040c02147981 */ /* 0x000f62000c1e1500 */
[----:B------:R-:W-:-:S03]  /*0450*/  HFMA2 R24, R11.H0_H0, R10.H0_H0, R24.H0_H0 ;  /* 0x2000000a0b187231 */ /* 0x000fc60000040818 */
[----:B------:R-:W5:Y:S04]  /*0460*/  LDG.E.U16 R23, desc[UR12][R4.64+0x6] ;  /* 0x0000060c04177981 */ /* 0x000f68000c1e1500 */
[----:B------:R-:W5:Y:S04]  /*0470*/  LDG.E.U16 R22, desc[UR12][R2.64+0x6] ;  /* 0x0000060c02167981 */ /* 0x000f68000c1e1500 */
[----:B------:R-:W5:Y:S01]  /*0480*/  LDG.E.U16 R11, desc[UR12][R4.64+0x8] ;  /* 0x0000080c040b7981 */ /* 0x000f62000c1e1500 */
[----:B------:R-:W-:-:S03]  /*0490*/  HFMA2 R28, R13.H0_H0, R12.H0_H0, R24.H0_H0 ;  /* 0x2000000c0d1c7231 */ /* 0x000fc60000040818 */
        /* <DEDUP_REMOVED lines=9> */
[----:B--2---:R-:W-:-:S04]  /*0530*/  HFMA2 R14, R14.H0_H0, R15.H0_H0, R28.H0_H0 ;  /* 0x2000000f0e0e7231 */ /* 0x004fc8000004081c */
[----:B---3--:R-:W-:-:S04]  /*0540*/  HFMA2 R14, R17.H0_H0, R16.H0_H0, R14.H0_H0 ;  /* 0x20000010110e7231 */ /* 0x008fc8000004080e */
[----:B----4-:R-:W-:-:S04]  /*0550*/  HFMA2 R14, R19.H0_H0, R18.H0_H0, R14.H0_H0 ;  /* 0x20000012130e7231 */ /* 0x010fc8000004080e */
[----:B-----5:R-:W-:-:S04]  /*0560*/  HFMA2 R14, R21.H0_H0, R20.H0_H0, R14.H0_H0 ;  /* 0x20000014150e7231 */ /* 0x020fc8000004080e */
[----:B------:R-:W-:-:S04]  /*0570*/  HFMA2 R14, R23.H0_H0, R22.H0_H0, R14.H0_H0 ;  /* 0x20000016170e7231 */ /* 0x000fc8000004080e */
[----:B------:R-:W-:-:S04]  /*0580*/  HFMA2 R10, R11.H0_H0, R10.H0_H0, R14.H0_H0 ;  /* 0x2000000a0b0a7231 */ /* 0x000fc8000004080e */
[----:B------:R-:W-:-:S04]  /*0590*/  HFMA2 R10, R25.H0_H0, R24.H0_H0, R10.H0_H0 ;  /* 0x20000018190a7231 */ /* 0x000fc8000004080a */
[----:B------:R-:W-:-:S04]  /*05a0*/  HFMA2 R13, R12.H0_H0, R13.H0_H0, R10.H0_H0 ;  /* 0x2000000d0c0d7231 */ /* 0x000fc8000004080a */
[----:B------:R-:W-:Y:S01]  /*05b0*/  HFMA2 R14, R27.H0_H0, R26.H0_H0, R13.H0_H0 ;  /* 0x2000001a1b0e7231 */ /* 0x000fe2000004080d */
[----:B------:R-:W-:Y:S06]  /*05c0*/  BRA.U UP1, `(.L_x_9) ;  /* 0xfffffffd011c7547 */ /* 0x000fec000b83ffff */
.L_x_8:
        /* <DEDUP_REMOVED lines=33> */
[----:B---3--:R-:W-:-:S04]  /*07e0*/  HFMA2 R16, R17.H0_H0, R16.H0_H0, R14.H0_H0 ;  /* 0x2000001011107231 */ /* 0x008fc8000004080e */
[----:B--2---:R-:W-:-:S04]  /*07f0*/  HFMA2 R16, R19.H0_H0, R18.H0_H0, R16.H0_H0 ;  /* 0x2000001213107231 */ /* 0x004fc80000040810 */
[----:B----4-:R-:W-:-:S04]  /*0800*/  HFMA2 R16, R21.H0_H0, R20.H0_H0, R16.H0_H0 ;  /* 0x2000001415107231 */ /* 0x010fc80000040810 */
[----:B-----5:R-:W-:-:S04]  /*0810*/  HFMA2 R16, R23.H0_H0, R22.H0_H0, R16.H0_H0 ;  /* 0x2000001617107231 */ /* 0x020fc80000040810 */
[----:B0-----:R-:W-:-:S04]  /*0820*/  HFMA2 R5, R25.H0_H0, R24.H0_H0, R16.H0_H0 ;  /* 0x2000001819057231 */ /* 0x001fc80000040810 */
[----:B------:R-:W-:-:S04]  /*0830*/  HFMA2 R3, R15.H0_H0, R10.H0_H0, R5.H0_H0 ;  /* 0x2000000a0f037231 */ /* 0x000fc80000040805 */
[----:B------:R-:W-:-:S04]  /*0840*/  HFMA2 R3, R11.H0_H0, R6.H0_H0, R3.H0_H0 ;  /* 0x200000060b037231 */ /* 0x000fc80000040803 */
[----:B------:R-:W-:-:S07]  /*0850*/  HFMA2 R14, R13.H0_H0, R12.H0_H0, R3.H0_H0 ;  /* 0x2000000c0d0e7231 */ /* 0x000fce0000040803 */
.L_x_10:
        /* <DEDUP_REMOVED lines=25> */
[----:B---3--:R-:W-:-:S04]  /*09f0*/  HFMA2 R6, R11.H0_H0, R6.H0_H0, R14.H0_H0 ;  /* 0x200000060b067231 */ /* 0x008fc8000004080e */
[----:B--2---:R-:W-:-:S04]  /*0a00*/  HFMA2 R6, R13.H0_H0, R12.H0_H0, R6.H0_H0 ;  /* 0x2000000c0d067231 */ /* 0x004fc80000040806 */
[----:B----4-:R-:W-:-:S04]  /*0a10*/  HFMA2 R6, R15.H0_H0, R16.H0_H0, R6.H0_H0 ;  /* 0x200000100f067231 */ /* 0x010fc80000040806 */
[----:B-----5:R-:W-:-:S07]  /*0a20*/  HFMA2 R14, R17.H0_H0, R18.H0_H0, R6.H0_H0 ;  /* 0x20000012110e7231 */ /* 0x020fce0000040806 */
.L_x_11:
        /* <DEDUP_REMOVED lines=9> */
.L_x_12:
        /* <DEDUP_REMOVED lines=10> */
[----:B--2---:R-:W-:-:S07]  /*0b60*/  HFMA2 R14, R9.H0_H0, R4.H0_H0, R14.H0_H0 ;  /* 0x20000004090e7231 */ /* 0x004fce000004080e */
[----:B------:R-:W-:Y:S05]  /*0b70*/  BRA.U UP0, `(.L_x_12) ;  /* 0xfffffffd00d07547 */ /* 0x000fea000b83ffff */
.L_x_7:
[----:B------:R-:W0:Y:S01]  /*0b80*/  LDC.64 R2, c[0x0][0x380] ;  /* 0x0000e000ff027b82 */ /* 0x000e220000000a00 */
[----:B------:R-:W-:Y:S01]  /*0b90*/  IMAD R7, R7, UR11, R0 ;  /* 0x0000000b07077c24 */ /* 0x000fe2000f8e0200 */
[----:B------:R-:W1:Y:S01]  /*0ba0*/  LDCU.U16 UR4, c[0x0][0x3a0] ;  /* 0x00007400ff0477ac */ /* 0x000e620008000400 */
[----:B------:R-:W2:Y:S02]  /*0bb0*/  LDCU.U16 UR5, c[0x0][0x388] ;  /* 0x00007100ff0577ac */ /* 0x000ea40008000400 */
[----:B0-----:R-:W-:-:S05]  /*0bc0*/  IMAD.WIDE R2, R7, 0x2, R2 ;  /* 0x0000000207027825 */ /* 0x001fca00078e0202 */
[----:B------:R-:W2:Y:S01]  /*0bd0*/  LDG.E.U16 R5, desc[UR12][R2.64] ;  /* 0x0000000c02057981 */ /* 0x000ea2000c1e1500 */
[----:B-1----:R-:W-:-:S04]  /*0be0*/  HMUL2 R14, R14.H0_H0, UR4.H0_H0 ;  /* 0x200000040e0e7c32 */ /* 0x002fc80008000800 */
[----:B--2---:R-:W-:-:S05]  /*0bf0*/  HFMA2 R5, R5.H0_H0, UR5.H0_H0, R14.H0_H0 ;  /* 0x2000000505057c31 */ /* 0x004fca000804080e */
[----:B------:R-:W-:Y:S01]  /*0c00*/  STG.E.U16 desc[UR12][R2.64], R5 ;  /* 0x0000000502007986 */ /* 0x000fe2000c10150c */
[----:B------:R-:W-:Y:S05]  /*0c10*/  EXIT ;  /* 0x000000000000794d */ /* 0x000fea0003800000 */
.L_x_13:
        /* <DEDUP_REMOVED lines=14> */
.L_x_22:


//--------------------- .text.matmul_transb_f32   --------------------------
	.section	.text.matmul_transb_f32,"ax",@progbits
	.align	128
        .global         matmul_transb_f32
        .type           matmul_transb_f32,@function
        .size           matmul_transb_f32,(.L_x_23 - matmul_transb_f32)
        .other          matmul_transb_f32,@"STO_CUDA_ENTRY STV_DEFAULT"
matmul_transb_f32:
.text.matmul_transb_f32:
        /* <DEDUP_REMOVED lines=15> */
[----:B------:R-:W-:Y:S01]  /*00f0*/  HFMA2 R14, -RZ, RZ, 0, 0 ;  /* 0x00000000ff0e7431 */ /* 0x000fe200000001ff */
[----:B------:R-:W1:Y:S01]  /*0100*/  LDCU.64 UR12, c[0x0][0x358] ;  /* 0x00006b00ff0c77ac */ /* 0x000e620008000a00 */
[----:B0-----:R-:W-:-:S09]  /*0110*/  UISETP.GE.AND UP0, UPT, UR7, 0x1, UPT ;  /* 0x000000010700788c */ /* 0x001fd2000bf06270 */
[----:B-1----:R-:W-:Y:S05]  /*0120*/  BRA.U !UP0, `(.L_x_14) ;  /* 0x00000009089c7547 */ /* 0x002fea000b800000 */
[----:B------:R-:W-:Y:S02]  /*0130*/  UISETP.GE.U32.AND UP1, UPT, UR7, 0x10, UPT ;  /* 0x000000100700788c */ /* 0x000fe4000bf26070 */
[----:B------:R-:W-:Y:S01]  /*0140*/  IMAD R8, R7, UR7, RZ ;  /* 0x0000000707087c24 */ /* 0x000fe2000f8e02ff */
[----:B------:R-:W-:Y:S02]  /*0150*/  ULOP3.LUT UR10, UR7, 0xf, URZ, 0xc0, !UPT ;  /* 0x0000000f070a7892 */ /* 0x000fe4000f8ec0ff */
[----:B------:R-:W-:Y:S01]  /*0160*/  IMAD R9, R0, UR7, RZ ;  /* 0x0000000700097c24 */ /* 0x000fe2000f8e02ff */
[----:B------:R-:W-:Y:S01]  /*0170*/  MOV R14, RZ ;  /* 0x000000ff000e7202 */ /* 0x000fe20000000f00 */
[----:B------:R-:W-:Y:S01]  /*0180*/  UMOV UR4, URZ ;  /* 0x000000ff00047c82 */ /* 0x000fe20008000000 */
[----:B------:R-:W-:Y:S01]  /*0190*/  UISETP.NE.AND UP0, UPT, UR10, URZ, UPT ;  /* 0x000000ff0a00728c */ /* 0x000fe2000bf05270 */
[----:B------:R-:W-:Y:S10]  /*01a0*/  BRA.U !UP1, `(.L_x_15) ;  /* 0x0000000509107547 */ /* 0x000ff4000b800000 */
[----:B------:R-:W0:Y:S01]  /*01b0*/  LDC.64 R2, c[0x0][0x390] ;  /* 0x0000e400ff027b82 */ /* 0x000e220000000a00 */
[----:B------:R-:W1:Y:S01]  /*01c0*/  LDCU.64 UR8, c[0x0][0x398] ;  /* 0x00007300ff0877ac */ /* 0x000e620008000a00 */
[----:B------:R-:W-:Y:S02]  /*01d0*/  MOV R14, RZ ;  /* 0x000000ff000e7202 */ /* 0x000fe40000000f00 */
        /* <DEDUP_REMOVED lines=8> */
.L_x_16:
[----:B------:R-:W-:Y:S01]  /*0260*/  MOV R2, UR5 ;  /* 0x0000000500027c02 */ /* 0x000fe20008000f00 */
[----:B------:R-:W2:Y:S01]  /*0270*/  LDG.E R15, desc[UR12][R4.64+-0x20] ;  /* 0xffffe00c040f7981 */ /* 0x000ea2000c1e1900 */
[----:B------:R-:W-:-:S03]  /*0280*/  MOV R3, UR6 ;  /* 0x0000000600037c02 */ /* 0x000fc60008000f00 */
[----:B------:R-:W3:Y:S01]  /*0290*/  LDG.E R17, desc[UR12][R4.64+-0x1c] ;  /* 0xffffe40c04117981 */ /* 0x000ee2000c1e1900 */
[----:B------:R-:W-:-:S03]  /*02a0*/  IMAD.WIDE R2, R6, 0x4, R2 ;  /* 0x0000000406027825 */ /* 0x000fc600078e0202 */
[----:B------:R-:W4:Y:S04]  /*02b0*/  LDG.E R19, desc[UR12][R4.64+-0x18] ;  /* 0xffffe80c04137981 */ /* 0x000f28000c1e1900 */
[----:B------:R-:W2:Y:S04]  /*02c0*/  LDG.E R16, desc[UR12][R2.64+-0x20] ;  /* 0xffffe00c02107981 */ /* 0x000ea8000c1e1900 */
[----:B------:R-:W3:Y:S04]  /*02d0*/  LDG.E R24, desc[UR12][R2.64+-0x1c] ;  /* 0xffffe40c02187981 */ /* 0x000ee8000c1e1900 */
[----:B------:R-:W4:Y:S04]  /*02e0*/  LDG.E R18, desc[UR12][R2.64+-0x18] ;  /* 0xffffe80c02127981 */ /* 0x000f28000c1e1900 */
[----:B------:R-:W5:Y:S04]  /*02f0*/  LDG.E R20, desc[UR12][R4.64+-0x14] ;  /* 0xffffec0c04147981 */ /* 0x000f68000c1e1900 */
        /* <DEDUP_REMOVED lines=8> */
[----:B------:R-:W5:Y:S01]  /*0380*/  LDG.E R26, desc[UR12][R4.64+0x1c] ;  /* 0x00001c0c041a7981 */ /* 0x000f62000c1e1900 */
[----:B--2---:R-:W-:-:S03]  /*0390*/  FFMA R16, R15, R16, R14 ;  /* 0x000000100f107223 */ /* 0x004fc6000000000e */
[----:B------:R-:W2:Y:S01]  /*03a0*/  LDG.E R15, desc[UR12][R4.64+-0x4] ;  /* 0xfffffc0c040f7981 */ /* 0x000ea2000c1e1900 */
[----:B---3--:R-:W-:-:S03]  /*03b0*/  FFMA R24, R17, R24, R16 ;  /* 0x0000001811187223 */ /* 0x008fc60000000010 */
[----:B------:R-:W2:Y:S01]  /*03c0*/  LDG.E R14, desc[UR12][R2.64+-0x4] ;  /* 0xfffffc0c020e7981 */ /* 0x000ea2000c1e1900 */
[----:B----4-:R-:W-:-:S03]  /*03d0*/  FFMA R25, R19, R18, R24 ;  /* 0x0000001213197223 */ /* 0x010fc60000000018 */
[----:B------:R-:W3:Y:S04]  /*03e0*/  LDG.E R16, desc[UR12][R4.64] ;  /* 0x0000000c04107981 */ /* 0x000ee8000c1e1900 */
[----:B------:R-:W3:Y:S01]  /*03f0*/  LDG.E R17, desc[UR12][R2.64] ;  /* 0x0000000c02117981 */ /* 0x000ee2000c1e1900 */
[----:B-----5:R-:W-:-:S03]  /*0400*/  FFMA R25, R20, R21, R25 ;  /* 0x0000001514197223 */ /* 0x020fc60000000019 */
[----:B------:R-:W4:Y:S04]  /*0410*/  LDG.E R18, desc[UR12][R4.64+0x4] ;  /* 0x0000040c04127981 */ /* 0x000f28000c1e1900 */
[----:B------:R-:W4:Y:S01]  /*0420*/  LDG.E R19, desc[UR12][R2.64+0x4] ;  /* 0x0000040c02137981 */ /* 0x000f22000c1e1900 */
[----:B------:R-:W-:-:S03]  /*0430*/  FFMA R25, R22, R23, R25 ;  /* 0x0000001716197223 */ /* 0x000fc60000000019 */
[----:B------:R-:W5:Y:S04]  /*0440*/  LDG.E R20, desc[UR12][R4.64+0x8] ;  /* 0x0000080c04147981 */ /* 0x000f68000c1e1900 */
[----:B------:R-:W5:Y:S01]  /*0450*/  LDG.E R21, desc[UR12][R2.64+0x8] ;  /* 0x0000080c02157981 */ /* 0x000f62000c1e1900 */
[----:B------:R-:W-:-:S03]  /*0460*/  FFMA R25, R10, R11, R25 ;  /* 0x0000000b0a197223 */ /* 0x000fc60000000019 */
[----:B------:R-:W5:Y:S04]  /*0470*/  LDG.E R22, desc[UR12][R4.64+0xc] ;  /* 0x00000c0c04167981 */ /* 0x000f68000c1e1900 */
[----:B------:R-:W5:Y:S04]  /*0480*/  LDG.E R23, desc[UR12][R2.64+0xc] ;  /* 0x00000c0c02177981 */ /* 0x000f68000c1e1900 */
[----:B------:R-:W5:Y:S01]  /*0490*/  LDG.E R10, desc[UR12][R4.64+0x10] ;  /* 0x0000100c040a7981 */ /* 0x000f62000c1e1900 */
[----:B------:R-:W-:-:S03]  /*04a0*/  FFMA R28, R12, R13, R25 ;  /* 0x0000000d0c1c7223 */ /* 0x000fc60000000019 */
[----:B------:R-:W5:Y:S04]  /*04b0*/  LDG.E R11, desc[UR12][R2.64+0x10] ;  /* 0x0000100c020b7981 */ /* 0x000f68000c1e1900 */
[----:B------:R-:W5:Y:S04]  /*04c0*/  LDG.E R24, desc[UR12][R4.64+0x14] ;  /* 0x0000140c04187981 */ /* 0x000f68000c1e1900 */
[----:B------:R-:W5:Y:S04]  /*04d0*/  LDG.E R25, desc[UR12][R2.64+0x14] ;  /* 0x0000140c02197981 */ /* 0x000f68000c1e1900 */
[----:B------:R0:W5:Y:S04]  /*04e0*/  LDG.E R13, desc[UR12][R4.64+0x18] ;  /* 0x0000180c040d7981 */ /* 0x000168000c1e1900 */
[----:B------:R-:W5:Y:S01]  /*04f0*/  LDG.E R12, desc[UR12][R2.64+0x18] ;  /* 0x0000180c020c7981 */ /* 0x000f62000c1e1900 */
[----:B------:R-:W-:-:S04]  /*0500*/  UIADD3 UR8, UPT, UPT, UR8, 0x10, URZ ;  /* 0x0000001008087890 */ /* 0x000fc8000fffe0ff */
[----:B------:R-:W-:Y:S01]  /*0510*/  UISETP.NE.AND UP1, UPT, UR8, URZ, UPT ;  /* 0x000000ff0800728c */ /* 0x000fe2000bf25270 */
[----:B0-----:R-:W-:Y:S02]  /*0520*/  IADD3 R4, P0, PT, R4, 0x40, RZ ;  /* 0x0000004004047810 */ /* 0x001fe40007f1e0ff */
[----:B------:R-:W-:Y:S02]  /*0530*/  IADD3 R6, PT, PT, R6, 0x10, RZ ;  /* 0x0000001006067810 */ /* 0x000fe40007ffe0ff */
[----:B------:R-:W-:Y:S01]  /*0540*/  IADD3.X R5, PT, PT, RZ, R5, RZ, P0, !PT ;  /* 0x00000005ff057210 */ /* 0x000fe200007fe4ff */
[----:B--2---:R-:W-:-:S04]  /*0550*/  FFMA R15, R15, R14, R28 ;  /* 0x0000000e0f0f7223 */ /* 0x004fc8000000001c */
[----:B---3--:R-:W-:-:S04]  /*0560*/  FFMA R15, R16, R17, R15 ;  /* 0x00000011100f7223 */ /* 0x008fc8000000000f */
[----:B----4-:R-:W-:-:S04]  /*0570*/  FFMA R15, R18, R19, R15 ;  /* 0x00000013120f7223 */ /* 0x010fc8000000000f */
[----:B-----5:R-:W-:-:S04]  /*0580*/  FFMA R15, R20, R21, R15 ;  /* 0x00000015140f7223 */ /* 0x020fc8000000000f */
[----:B------:R-:W-:-:S04]  /*0590*/  FFMA R15, R22, R23, R15 ;  /* 0x00000017160f7223 */ /* 0x000fc8000000000f */
[----:B------:R-:W-:-:S04]  /*05a0*/  FFMA R11, R10, R11, R15 ;  /* 0x0000000b0a0b7223 */ /* 0x000fc8000000000f */
[----:B------:R-:W-:-:S04]  /*05b0*/  FFMA R24, R24, R25, R11 ;  /* 0x0000001918187223 */ /* 0x000fc8000000000b */
[----:B------:R-:W-:-:S04]  /*05c0*/  FFMA R13, R13, R12, R24 ;  /* 0x0000000c0d0d7223 */ /* 0x000fc80000000018 */
[----:B------:R-:W-:Y:S01]  /*05d0*/  FFMA R14, R26, R27, R13 ;  /* 0x0000001b1a0e7223 */ /* 0x000fe2000000000d */
[----:B------:R-:W-:Y:S06]  /*05e0*/  BRA.U UP1, `(.L_x_16) ;  /* 0xfffffffd011c7547 */ /* 0x000fec000b83ffff */
.L_x_15:
        /* <DEDUP_REMOVED lines=14> */
[----:B------:R-:W3:Y:S02]  /*06d0*/  LDG.E R15, desc[UR12][R10.64] ;  /* 0x0000000c0a0f7981 */ /* 0x000ee4000c1e1900 */
[----:B------:R-:W-:Y:S01]  /*06e0*/  LEA.HI.X R3, R6, UR9, R3, 0x2, P0 ;  /* 0x0000000906037c11 */ /* 0x000fe200080f1403 */
[----:B--2---:R-:W-:-:S04]  /*06f0*/  IMAD.WIDE R4, R13, 0x4, R4 ;  /* 0x000000040d047825 */ /* 0x004fc800078e0204 */
[----:B------:R-:W2:Y:S04]  /*0700*/  LDG.E R18, desc[UR12][R2.64+0x4] ;  /* 0x0000040c02127981 */ /* 0x000ea8000c1e1900 */
[----:B------:R-:W3:Y:S04]  /*0710*/  LDG.E R16, desc[UR12][R4.64] ;  /* 0x0000000c04107981 */ /* 0x000ee8000c1e1900 */
[----:B------:R-:W2:Y:S04]  /*0720*/  LDG.E R17, desc[UR12][R4.64+0x4] ;  /* 0x0000040c04117981 */ /* 0x000ea8000c1e1900 */
[----:B------:R-:W4:Y:S04]  /*0730*/  LDG.E R19, desc[UR12][R4.64+0x8] ;  /* 0x0000080c04137981 */ /* 0x000f28000c1e1900 */
        /* <DEDUP_REMOVED lines=11> */
[----:B------:R-:W-:Y:S01]  /*07f0*/  UIADD3 UR4, UPT, UPT, UR4, 0x8, URZ ;  /* 0x0000000804047890 */ /* 0x000fe2000fffe0ff */
[----:B---3--:R-:W-:-:S04]  /*0800*/  FFMA R15, R15, R16, R14 ;  /* 0x000000100f0f7223 */ /* 0x008fc8000000000e */
[----:B--2---:R-:W-:-:S04]  /*0810*/  FFMA R15, R18, R17, R15 ;  /* 0x00000011120f7223 */ /* 0x004fc8000000000f */
[----:B----4-:R-:W-:-:S04]  /*0820*/  FFMA R15, R20, R19, R15 ;  /* 0x00000013140f7223 */ /* 0x010fc8000000000f */
[----:B-----5:R-:W-:-:S04]  /*0830*/  FFMA R15, R22, R21, R15 ;  /* 0x00000015160f7223 */ /* 0x020fc8000000000f */
[----:B------:R-:W-:-:S04]  /*0840*/  FFMA R15, R24, R23, R15 ;  /* 0x00000017180f7223 */ /* 0x000fc8000000000f */
[----:B------:R-:W-:-:S04]  /*0850*/  FFMA R13, R12, R13, R15 ;  /* 0x0000000d0c0d7223 */ /* 0x000fc8000000000f */
[----:B------:R-:W-:-:S04]  /*0860*/  FFMA R11, R6, R11, R13 ;  /* 0x0000000b060b7223 */ /* 0x000fc8000000000d */
[----:B------:R-:W-:-:S07]  /*0870*/  FFMA R14, R10, R25, R11 ;  /* 0x000000190a0e7223 */ /* 0x000fce000000000b */
.L_x_17:
        /* <DEDUP_REMOVED lines=14> */
[----:B------:R-:W3:Y:S01]  /*0960*/  LDG.E R11, desc[UR12][R10.64] ;  /* 0x0000000c0a0b7981 */ /* 0x000ee2000c1e1900 */
        /* <DEDUP_REMOVED lines=8> */
[----:B------:R-:W5:Y:S01]  /*09f0*/  LDG.E R18, desc[UR12][R4.64+0xc] ;  /* 0x00000c0c04127981 */ /* 0x000f62000c1e1900 */
[----:B------:R-:W-:Y:S01]  /*0a00*/  UIADD3 UR4, UPT, UPT, UR4, 0x4, URZ ;  /* 0x0000000404047890 */ /* 0x000fe2000fffe0ff */
[----:B---3--:R-:W-:-:S04]  /*0a10*/  FFMA R6, R11, R6, R14 ;  /* 0x000000060b067223 */ /* 0x008fc8000000000e */
[----:B--2---:R-:W-:-:S04]  /*0a20*/  FFMA R6, R13, R12, R6 ;  /* 0x0000000c0d067223 */ /* 0x004fc80000000006 */
[----:B----4-:R-:W-:-:S04]  /*0a30*/  FFMA R6, R15, R16, R6 ;  /* 0x000000100f067223 */ /* 0x010fc80000000006 */
[----:B-----5:R-:W-:-:S07]  /*0a40*/  FFMA R14, R17, R18, R6 ;  /* 0x00000012110e7223 */ /* 0x020fce0000000006 */
.L_x_18:
        /* <DEDUP_REMOVED lines=9> */
.L_x_19:
[----:B-1----:R-:W-:Y:S01]  /*0ae0*/  IMAD.WIDE R4, R11, 0x4, R2 ;  /* 0x000000040b047825 */ /* 0x002fe200078e0202 */
[----:B------:R-:W-:Y:S02]  /*0af0*/  MOV R9, R13 ;  /* 0x0000000d00097202 */ /* 0x000fe40000000f00 */
[----:B------:R-:W-:-:S03]  /*0b00*/  MOV R8, R6 ;  /* 0x0000000600087202 */ /* 0x000fc60000000f00 */
[----:B------:R-:W2:Y:S04]  /*0b10*/  LDG.E R4, desc[UR12][R4.64] ;  /* 0x0000000c04047981 */ /* 0x000ea8000c1e1900 */
[----:B------:R-:W2:Y:S01]  /*0b20*/  LDG.E R9, desc[UR12][R8.64] ;  /* 0x0000000c08097981 */ /* 0x000ea2000c1e1900 */
[----:B------:R-:W-:Y:S01]  /*0b30*/  UIADD3 UR5, UPT, UPT, UR5, 0x1, URZ ;  /* 0x0000000105057890 */ /* 0x000fe2000fffe0ff */
[----:B------:R-:W-:Y:S02]  /*0b40*/  IADD3 R6, P0, PT, R6, 0x4, RZ ;  /* 0x0000000406067810 */ /* 0x000fe40007f1e0ff */
[----:B------:R-:W-:Y:S01]  /*0b50*/  IADD3 R11, PT, PT, R11, 0x1, RZ ;  /* 0x000000010b0b7810 */ /* 0x000fe20007ffe0ff */
[----:B------:R-:W-:Y:S01]  /*0b60*/  UISETP.NE.AND UP0, UPT, UR5, URZ, UPT ;  /* 0x000000ff0500728c */ /* 0x000fe2000bf05270 */
[----:B------:R-:W-:Y:S01]  /*0b70*/  IADD3.X R13, PT, PT, RZ, R13, RZ, P0, !PT ;  /* 0x0000000dff0d7210 */ /* 0x000fe200007fe4ff */
[----:B--2---:R-:W-:-:S07]  /*0b80*/  FFMA R14, R9, R4, R14 ;  /* 0x00000004090e7223 */ /* 0x004fce000000000e */
[----:B------:R-:W-:Y:S05]  /*0b90*/  BRA.U UP0, `(.L_x_19) ;  /* 0xfffffffd00d07547 */ /* 0x000fea000b83ffff */
.L_x_14:
[----:B------:R-:W0:Y:S01]  /*0ba0*/  LDC.64 R2, c[0x0][0x380] ;  /* 0x0000e000ff027b82 */ /* 0x000e220000000a00 */
[----:B------:R-:W-:Y:S01]  /*0bb0*/  IMAD R7, R7, UR11, R0 ;  /* 0x0000000b07077c24 */ /* 0x000fe2000f8e0200 */
[----:B------:R-:W1:Y:S01]  /*0bc0*/  LDCU UR4, c[0x0][0x388] ;  /* 0x00007100ff0477ac */ /* 0x000e620008000800 */
[----:B------:R-:W2:Y:S02]  /*0bd0*/  LDCU UR5, c[0x0][0x3a0] ;  /* 0x00007400ff0577ac */ /* 0x000ea40008000800 */
[----:B0-----:R-:W-:-:S05]  /*0be0*/  IMAD.WIDE R2, R7, 0x4, R2 ;  /* 0x0000000407027825 */ /* 0x001fca00078e0202 */
[----:B------:R-:W1:Y:S02]  /*0bf0*/  LDG.E R0, desc[UR12][R2.64] ;  /* 0x0000000c02007981 */ /* 0x000e64000c1e1900 */
[----:B-1----:R-:W-:-:S04]  /*0c00*/  FMUL R5, R0, UR4 ;  /* 0x0000000400057c20 */ /* 0x002fc80008400000 */
[----:B--2---:R-:W-:-:S05]  /*0c10*/  FFMA R5, R14, UR5, R5 ;  /* 0x000000050e057c23 */ /* 0x004fca0008000005 */
[----:B------:R-:W-:Y:S01]  /*0c20*/  STG.E desc[UR12][R2.64], R5 ;  /* 0x0000000502007986 */ /* 0x000fe2000c10190c */
[----:B------:R-:W-:Y:S05]  /*0c30*/  EXIT ;  /* 0x000000000000794d */ /* 0x000fea0003800000 */
.L_x_20:
        /* <DEDUP_REMOVED lines=12> */
.L_x_23:


//--------------------- .nv.shared.reserved.0     --------------------------
	.section	.nv.shared.reserved.0,"aw",@nobits
	.weak		__nv_reservedSMEM_offset_0_alias
	.size		__nv_reservedSMEM_offset_0_alias, 0, 64
	.other		__nv_reservedSMEM_offset_0_alias,@"STO_CUDA_RESERVED_SHARED STV_DEFAULT"
__nv_reservedSMEM_offset_0_alias:
	.zero		0
	.zero		64


//--------------------- .nv.constant0.matmul_transb_bf16 --------------------------
	.section	.nv.constant0.matmul_transb_bf16,"a",@progbits
	.sectionflags	@""
	.align	4
.nv.constant0.matmul_transb_bf16:
	.zero		944


//--------------------- .nv.constant0.matmul_transb_f16 --------------------------
	.section	.nv.constant0.matmul_transb_f16,"a",@progbits
	.sectionflags	@""
	.align	4
.nv.constant0.matmul_transb_f16:
	.zero		944


//--------------------- .nv.constant0.matmul_transb_f32 --------------------------
	.section	.nv.constant0.matmul_transb_f32,"a",@progbits
	.sectionflags	@""
	.align	4
.nv.constant0.matmul_transb_f32:
	.zero		944


//--------------------- SYMBOLS --------------------------

	.type		.nv.reservedSmem.offset0,@object
	.size		.nv.reservedSmem.offset0,0x4
